	.target	sm_90a

	.elftype	@"ET_EXEC"


//--------------------- .note.nv.tkinfo           --------------------------
	.section	.note.nv.tkinfo,"",@"SHT_NOTE"
	.sectionflags	@"SHF_NOTE_NV_TKINFO"
	.tkinfo
        /*0018*/ 	.word	0x00000002
        /*0030*/ 	.string	""
        /*0030*/ 	.string	"ptxas"
        /*0030*/ 	.string	"Cuda compilation tools, release 13.0, V13.0.88"
        /*0030*/ 	.string	"Build cuda_13.0.r13.0/compiler.36424714_0"
        /*0030*/ 	.string	"-arch sm_90a -m 64 "



//--------------------- .note.nv.cuinfo           --------------------------
	.section	.note.nv.cuinfo,"",@"SHT_NOTE"
	.sectionflags	@"SHF_NOTE_NV_CUINFO"
        /*0018*/ 	.short	0x0002
        /*001a*/ 	.short	0x005a
        /*001c*/ 	.short	0x0082
	.zero		2


//--------------------- .nv.info                  --------------------------
	.section	.nv.info,"",@"SHT_CUDA_INFO"
	.align	4


	//----- nvinfo : EIATTR_REGCOUNT
	.align		4
        /*0000*/ 	.byte	0x04, 0x2f
        /*0002*/ 	.short	(.L_15 - .L_14)
	.align		4
.L_14:
        /*0004*/ 	.word	index@(_ZN7cutlass13device_kernelINS_4gemm6kernel13GemmUniversalIN4cute5tupleIJiiiiEEENS1_10collective13CollectiveMmaINS1_34MainloopSm90TmaGmmaWarpSpecializedILi3ENS5_IJNS4_1CILi2EEENSA_ILi1EEESC_EEENS1_35KernelTmaWarpSpecializedCooperativeEEENS5_IJNSA_ILi512EEENSA_ILi32EEENSA_ILi128EEEEEEaNS5_IJlSC_lEEEaSK_NS4_8TiledMMAINS4_8MMA_AtomIJNS4_4SM904GMMA26MMA_64x32x32_S32S8S8_SS_TNEEEENS4_6LayoutISD_NS5_IJSC_NSA_ILi0EEESS_EEEEENS5_IJNS4_10UnderscoreESV_SV_EEEEENS4_13SM90_TMA_LOADENS4_14ComposedLayoutINS4_7SwizzleILi3ELi4ELi3EEENS4_18smem_ptr_flag_bitsILi8EEENSR_INS5_IJNSA_ILi8EEESI_EEENS5_IJSI_SC_EEEEEEEvNS4_8identityENS4_23SM90_TMA_LOAD_MULTICASTES18_vS19_EENS_8epilogue10collective6detail29Sm90TmaWarpSpecializedAdapterINS1D_15DefaultEpilogueIaSK_SK_NS1C_6thread17LinearCombinationIaLi1EiiLNS1H_9ScaleType4KindE0ELNS_15FloatRoundStyleE2EaEENS1_15EpilogueDefaultEEEEEvvEEEEvNT_6ParamsE)
        /*0008*/ 	.word	0x000000a8


	//----- nvinfo : EIATTR_FRAME_SIZE
	.align		4
.L_15:
        /*000c*/ 	.byte	0x04, 0x11
        /*000e*/ 	.short	(.L_17 - .L_16)
	.align		4
.L_16:
        /*0010*/ 	.word	index@(_ZN7cutlass13device_kernelINS_4gemm6kernel13GemmUniversalIN4cute5tupleIJiiiiEEENS1_10collective13CollectiveMmaINS1_34MainloopSm90TmaGmmaWarpSpecializedILi3ENS5_IJNS4_1CILi2EEENSA_ILi1EEESC_EEENS1_35KernelTmaWarpSpecializedCooperativeEEENS5_IJNSA_ILi512EEENSA_ILi32EEENSA_ILi128EEEEEEaNS5_IJlSC_lEEEaSK_NS4_8TiledMMAINS4_8MMA_AtomIJNS4_4SM904GMMA26MMA_64x32x32_S32S8S8_SS_TNEEEENS4_6LayoutISD_NS5_IJSC_NSA_ILi0EEESS_EEEEENS5_IJNS4_10UnderscoreESV_SV_EEEEENS4_13SM90_TMA_LOADENS4_14ComposedLayoutINS4_7SwizzleILi3ELi4ELi3EEENS4_18smem_ptr_flag_bitsILi8EEENSR_INS5_IJNSA_ILi8EEESI_EEENS5_IJSI_SC_EEEEEEEvNS4_8identityENS4_23SM90_TMA_LOAD_MULTICASTES18_vS19_EENS_8epilogue10collective6detail29Sm90TmaWarpSpecializedAdapterINS1D_15DefaultEpilogueIaSK_SK_NS1C_6thread17LinearCombinationIaLi1EiiLNS1H_9ScaleType4KindE0ELNS_15FloatRoundStyleE2EaEENS1_15EpilogueDefaultEEEEEvvEEEEvNT_6ParamsE)
        /*0014*/ 	.word	0x00000000


	//----- nvinfo : EIATTR_MIN_STACK_SIZE
	.align		4
.L_17:
        /*0018*/ 	.byte	0x04, 0x12
        /*001a*/ 	.short	(.L_19 - .L_18)
	.align		4
.L_18:
        /*001c*/ 	.word	index@(_ZN7cutlass13device_kernelINS_4gemm6kernel13GemmUniversalIN4cute5tupleIJiiiiEEENS1_10collective13CollectiveMmaINS1_34MainloopSm90TmaGmmaWarpSpecializedILi3ENS5_IJNS4_1CILi2EEENSA_ILi1EEESC_EEENS1_35KernelTmaWarpSpecializedCooperativeEEENS5_IJNSA_ILi512EEENSA_ILi32EEENSA_ILi128EEEEEEaNS5_IJlSC_lEEEaSK_NS4_8TiledMMAINS4_8MMA_AtomIJNS4_4SM904GMMA26MMA_64x32x32_S32S8S8_SS_TNEEEENS4_6LayoutISD_NS5_IJSC_NSA_ILi0EEESS_EEEEENS5_IJNS4_10UnderscoreESV_SV_EEEEENS4_13SM90_TMA_LOADENS4_14ComposedLayoutINS4_7SwizzleILi3ELi4ELi3EEENS4_18smem_ptr_flag_bitsILi8EEENSR_INS5_IJNSA_ILi8EEESI_EEENS5_IJSI_SC_EEEEEEEvNS4_8identityENS4_23SM90_TMA_LOAD_MULTICASTES18_vS19_EENS_8epilogue10collective6detail29Sm90TmaWarpSpecializedAdapterINS1D_15DefaultEpilogueIaSK_SK_NS1C_6thread17LinearCombinationIaLi1EiiLNS1H_9ScaleType4KindE0ELNS_15FloatRoundStyleE2EaEENS1_15EpilogueDefaultEEEEEvvEEEEvNT_6ParamsE)
        /*0020*/ 	.word	0x00000000
.L_19:


//--------------------- .nv.compat                --------------------------
	.section	.nv.compat,"",@"SHT_CUDA_COMPAT_INFO"
	.align	4
        /*0000*/ 	.byte	0x02, 0x09, 0x01, 0x00, 0x02, 0x02, 0x04, 0x00, 0x02, 0x05, 0x05, 0x00, 0x03, 0x07, 0x01, 0x01
        /*0010*/ 	.byte	0x02, 0x03, 0x01, 0x00, 0x02, 0x06, 0x01, 0x00, 0x04, 0x0b, 0x08, 0x00, 0x00, 0x00, 0x00, 0x00
        /*0020*/ 	.byte	0x00, 0x00, 0x00, 0x00


//--------------------- .nv.info._ZN7cutlass13device_kernelINS_4gemm6kernel13GemmUniversalIN4cute5tupleIJiiiiEEENS1_10collective13CollectiveMmaINS1_34MainloopSm90TmaGmmaWarpSpecializedILi3ENS5_IJNS4_1CILi2EEENSA_ILi1EEESC_EEENS1_35KernelTmaWarpSpecializedCooperativeEEENS5_IJNSA_ILi512EEENSA_ILi32EEENSA_ILi128EEEEEEaNS5_IJlSC_lEEEaSK_NS4_8TiledMMAINS4_8MMA_AtomIJNS4_4SM904GMMA26MMA_64x32x32_S32S8S8_SS_TNEEEENS4_6LayoutISD_NS5_IJSC_NSA_ILi0EEESS_EEEEENS5_IJNS4_10UnderscoreESV_SV_EEEEENS4_13SM90_TMA_LOADENS4_14ComposedLayoutINS4_7SwizzleILi3ELi4ELi3EEENS4_18smem_ptr_flag_bitsILi8EEENSR_INS5_IJNSA_ILi8EEESI_EEENS5_IJSI_SC_EEEEEEEvNS4_8identityENS4_23SM90_TMA_LOAD_MULTICASTES18_vS19_EENS_8epilogue10collective6detail29Sm90TmaWarpSpecializedAdapterINS1D_15DefaultEpilogueIaSK_SK_NS1C_6thread17LinearCombinationIaLi1EiiLNS1H_9ScaleType4KindE0ELNS_15FloatRoundStyleE2EaEENS1_15EpilogueDefaultEEEEEvvEEEEvNT_6ParamsE --------------------------
	.section	.nv.info._ZN7cutlass13device_kernelINS_4gemm6kernel13GemmUniversalIN4cute5tupleIJiiiiEEENS1_10collective13CollectiveMmaINS1_34MainloopSm90TmaGmmaWarpSpecializedILi3ENS5_IJNS4_1CILi2EEENSA_ILi1EEESC_EEENS1_35KernelTmaWarpSpecializedCooperativeEEENS5_IJNSA_ILi512EEENSA_ILi32EEENSA_ILi128EEEEEEaNS5_IJlSC_lEEEaSK_NS4_8TiledMMAINS4_8MMA_AtomIJNS4_4SM904GMMA26MMA_64x32x32_S32S8S8_SS_TNEEEENS4_6LayoutISD_NS5_IJSC_NSA_ILi0EEESS_EEEEENS5_IJNS4_10UnderscoreESV_SV_EEEEENS4_13SM90_TMA_LOADENS4_14ComposedLayoutINS4_7SwizzleILi3ELi4ELi3EEENS4_18smem_ptr_flag_bitsILi8EEENSR_INS5_IJNSA_ILi8EEESI_EEENS5_IJSI_SC_EEEEEEEvNS4_8identityENS4_23SM90_TMA_LOAD_MULTICASTES18_vS19_EENS_8epilogue10collective6detail29Sm90TmaWarpSpecializedAdapterINS1D_15DefaultEpilogueIaSK_SK_NS1C_6thread17LinearCombinationIaLi1EiiLNS1H_9ScaleType4KindE0ELNS_15FloatRoundStyleE2EaEENS1_15EpilogueDefaultEEEEEvvEEEEvNT_6ParamsE,"",@"SHT_CUDA_INFO"
	.sectionflags	@""
	.align	4


	//----- nvinfo : EIATTR_CUDA_API_VERSION
	.align		4
        /*0000*/ 	.byte	0x04, 0x37
        /*0002*/ 	.short	(.L_21 - .L_20)
.L_20:
        /*0004*/ 	.word	0x00000082


	//----- nvinfo : EIATTR_KPARAM_INFO
	.align		4
.L_21:
        /*0008*/ 	.byte	0x04, 0x17
        /*000a*/ 	.short	(.L_23 - .L_22)
.L_22:
        /*000c*/ 	.word	0x00000000
        /*0010*/ 	.short	0x0000
        /*0012*/ 	.short	0x0070
        /*0014*/ 	.byte	0x00, 0xf0, 0x01, 0x10


	//----- nvinfo : EIATTR_SPARSE_MMA_MASK
	.align		4
.L_23:
        /*0018*/ 	.byte	0x03, 0x50
        /*001a*/ 	.short	0x0000


	//----- nvinfo : EIATTR_MAXREG_COUNT
	.align		4
        /*001c*/ 	.byte	0x03, 0x1b
        /*001e*/ 	.short	0x00a8


	//----- nvinfo : EIATTR_NUM_BARRIERS
	.align		4
        /*0020*/ 	.byte	0x02, 0x4c
        /*0022*/ 	.byte	0x01
	.zero		1


	//----- nvinfo : EIATTR_EXTERNS
	.align		4
        /*0024*/ 	.byte	0x04, 0x0f
        /*0026*/ 	.short	(.L_25 - .L_24)


	//   ....[0]....
	.align		4
.L_24:
        /*0028*/ 	.word	index@(__assertfail)


	//----- nvinfo : EIATTR_MERCURY_ISA_VERSION
	.align		4
.L_25:
        /*002c*/ 	.byte	0x03, 0x5f
        /*002e*/ 	.short	0x0101


	//----- nvinfo : EIATTR_INT_WARP_WIDE_INSTR_OFFSETS
	.align		4
        /*0030*/ 	.byte	0x04, 0x31
        /*0032*/ 	.short	(.L_27 - .L_26)


	//   ....[0]....
.L_26:
        /*0034*/ 	.word	0x00000470


	//   ....[1]....
        /*0038*/ 	.word	0x00000590


	//   ....[2]....
        /*003c*/ 	.word	0x000006b0


	//   ....[3]....
        /*0040*/ 	.word	0x000027b0


	//----- nvinfo : EIATTR_COOP_GROUP_MASK_REGIDS
	.align		4
.L_27:
        /*0044*/ 	.byte	0x04, 0x29
        /*0046*/ 	.short	(.L_29 - .L_28)


	//   ....[0]....
.L_28:
        /*0048*/ 	.word	0xffffffff


	//   ....[1]....
        /*004c*/ 	.word	0xffffffff


	//   ....[2]....
        /*0050*/ 	.word	0xffffffff


	//   ....[3]....
        /*0054*/ 	.word	0xffffffff


	//   ....[4]....
        /*0058*/ 	.word	0xffffffff


	//   ....[5]....
        /*005c*/ 	.word	0xffffffff


	//----- nvinfo : EIATTR_COOP_GROUP_INSTR_OFFSETS
	.align		4
.L_29:
        /*0060*/ 	.byte	0x04, 0x28
        /*0062*/ 	.short	(.L_31 - .L_30)


	//   ....[0]....
.L_30:
        /*0064*/ 	.word	0x00000060


	//   ....[1]....
        /*0068*/ 	.word	0x00000070


	//   ....[2]....
        /*006c*/ 	.word	0x00000130


	//   ....[3]....
        /*0070*/ 	.word	0x000002b0


	//   ....[4]....
        /*0074*/ 	.word	0x000007e0


	//   ....[5]....
        /*0078*/ 	.word	0x00001410


	//----- nvinfo : EIATTR_REG_RECONFIG
	.align		4
.L_31:
        /*007c*/ 	.byte	0x01, 0x54
	.zero		2


	//----- nvinfo : EIATTR_SYSCALL_OFFSETS
	.align		4
        /*0080*/ 	.byte	0x04, 0x46
        /*0082*/ 	.short	(.L_33 - .L_32)


	//   ....[0]....
.L_32:
        /*0084*/ 	.word	0x00001600


	//----- nvinfo : EIATTR_MBARRIER_INSTR_OFFSETS
	.align		4
.L_33:
        /*0088*/ 	.byte	0x04, 0x39
        /*008a*/ 	.short	(.L_35 - .L_34)


	//   ....[0]....
.L_34:
        /*008c*/ 	.word	0x00000230
        /*0090*/ 	.word	0x000000ff
        /*0094*/ 	.word	0x00000000
        /*0098*/ 	.short	0x0100
        /*009a*/ 	.byte	0x08
	.zero		1


	//   ....[1]....
        /*009c*/ 	.word	0x00000240
        /*00a0*/ 	.word	0x000000ff
        /*00a4*/ 	.word	0x00000018
        /*00a8*/ 	.short	0x0100
        /*00aa*/ 	.byte	0x08
	.zero		1


	//   ....[2]....
        /*00ac*/ 	.word	0x00000250
        /*00b0*/ 	.word	0x000000ff
        /*00b4*/ 	.word	0x00000008
        /*00b8*/ 	.short	0x0100
        /*00ba*/ 	.byte	0x08
	.zero		1


	//   ....[3]....
        /*00bc*/ 	.word	0x00000260
        /*00c0*/ 	.word	0x000000ff
        /*00c4*/ 	.word	0x00000020
        /*00c8*/ 	.short	0x0100
        /*00ca*/ 	.byte	0x08
	.zero		1


	//   ....[4]....
        /*00cc*/ 	.word	0x00000270
        /*00d0*/ 	.word	0x000000ff
        /*00d4*/ 	.word	0x00000010
        /*00d8*/ 	.short	0x0100
        /*00da*/ 	.byte	0x08
	.zero		1


	//   ....[5]....
        /*00dc*/ 	.word	0x00000280
        /*00e0*/ 	.word	0x000000ff
        /*00e4*/ 	.word	0x00000028
        /*00e8*/ 	.short	0x0100
        /*00ea*/ 	.byte	0x08
	.zero		1


	//   ....[6]....
        /*00ec*/ 	.word	0x00000720
        /*00f0*/ 	.word	0x000000ff
        /*00f4*/ 	.word	0x00000040
        /*00f8*/ 	.short	0x0100
        /*00fa*/ 	.byte	0x06
	.zero		1


	//   ....[7]....
        /*00fc*/ 	.word	0x00000790
        /*0100*/ 	.word	0x000000ff
        /*0104*/ 	.word	0x00000048
        /*0108*/ 	.short	0x0100
        /*010a*/ 	.byte	0x06
	.zero		1


	//   ....[8]....
        /*010c*/ 	.word	0x000016d0
        /*0110*/ 	.word	0x00000003
        /*0114*/ 	.word	0x00000000
        /*0118*/ 	.short	0x010a
        /*011a*/ 	.byte	0x3f
	.zero		1


	//   ....[9]....
        /*011c*/ 	.word	0x00001730
        /*0120*/ 	.word	0x00000003
        /*0124*/ 	.word	0x00000000
        /*0128*/ 	.short	0x010a
        /*012a*/ 	.byte	0x3f
	.zero		1


	//   ....[10]....
        /*012c*/ 	.word	0x00001f40
        /*0130*/ 	.word	0x00000005
        /*0134*/ 	.word	0x00000000
        /*0138*/ 	.short	0x010a
        /*013a*/ 	.byte	0x3f
	.zero		1


	//   ....[11]....
        /*013c*/ 	.word	0x00001f80
        /*0140*/ 	.word	0x00000005
        /*0144*/ 	.word	0x00000000
        /*0148*/ 	.short	0x010a
        /*014a*/ 	.byte	0x3f
	.zero		1


	//   ....[12]....
        /*014c*/ 	.word	0x00002660
        /*0150*/ 	.word	0x00000004
        /*0154*/ 	.word	0x00000000
        /*0158*/ 	.short	0x0101
        /*015a*/ 	.byte	0x3f
	.zero		1


	//   ....[13]....
        /*015c*/ 	.word	0x00002850
        /*0160*/ 	.word	0x00000000
        /*0164*/ 	.word	0x00000000
        /*0168*/ 	.short	0x0101
        /*016a*/ 	.byte	0x3f
	.zero		1


	//   ....[14]....
        /*016c*/ 	.word	0x00007b40
        /*0170*/ 	.word	0x00000014
        /*0174*/ 	.word	0x00000018
        /*0178*/ 	.short	0x010a
        /*017a*/ 	.byte	0x3f
	.zero		1


	//   ....[15]....
        /*017c*/ 	.word	0x00007ec0
        /*0180*/ 	.word	0x00000006
        /*0184*/ 	.word	0x00000048
        /*0188*/ 	.short	0x0101
        /*018a*/ 	.byte	0x3f
	.zero		1


	//   ....[16]....
        /*018c*/ 	.word	0x00008610
        /*0190*/ 	.word	0x00000007
        /*0194*/ 	.word	0x00000000
        /*0198*/ 	.short	0x010a
        /*019a*/ 	.byte	0x3f
	.zero		1


	//   ....[17]....
        /*019c*/ 	.word	0x00008690
        /*01a0*/ 	.word	0x00000004
        /*01a4*/ 	.word	0x00000000
        /*01a8*/ 	.short	0x010a
        /*01aa*/ 	.byte	0x3f
	.zero		1


	//   ....[18]....
        /*01ac*/ 	.word	0x00008720
        /*01b0*/ 	.word	0x00000005
        /*01b4*/ 	.word	0x00000000
        /*01b8*/ 	.short	0x010a
        /*01ba*/ 	.byte	0x3f
	.zero		1


	//   ....[19]....
        /*01bc*/ 	.word	0x00008780
        /*01c0*/ 	.word	0x00000003
        /*01c4*/ 	.word	0x00000000
        /*01c8*/ 	.short	0x010a
        /*01ca*/ 	.byte	0x3f
	.zero		1


	//   ....[20]....
        /*01cc*/ 	.word	0x000087d0
        /*01d0*/ 	.word	0x00000005
        /*01d4*/ 	.word	0x00000000
        /*01d8*/ 	.short	0x010a
        /*01da*/ 	.byte	0x3f
	.zero		1


	//   ....[21]....
        /*01dc*/ 	.word	0x000088a0
        /*01e0*/ 	.word	0x00000014
        /*01e4*/ 	.word	0x00000018
        /*01e8*/ 	.short	0x010a
        /*01ea*/ 	.byte	0x3f
	.zero		1


	//   ....[22]....
        /*01ec*/ 	.word	0x00008970
        /*01f0*/ 	.word	0x00000007
        /*01f4*/ 	.word	0x00000000
        /*01f8*/ 	.short	0x010a
        /*01fa*/ 	.byte	0x3f
	.zero		1


	//   ....[23]....
        /*01fc*/ 	.word	0x000089c0
        /*0200*/ 	.word	0x00000004
        /*0204*/ 	.word	0x00000000
        /*0208*/ 	.short	0x010a
        /*020a*/ 	.byte	0x3f
	.zero		1


	//----- nvinfo : EIATTR_NUM_MBARRIERS
	.align		4
.L_35:
        /*020c*/ 	.byte	0x03, 0x38
        /*020e*/ 	.short	0x0008


	//----- nvinfo : EIATTR_EXIT_INSTR_OFFSETS
	.align		4
        /*0210*/ 	.byte	0x04, 0x1c
        /*0212*/ 	.short	(.L_37 - .L_36)


	//   ....[0]....
.L_36:
        /*0214*/ 	.word	0x000009c0


	//   ....[1]....
        /*0218*/ 	.word	0x000011d0


	//   ....[2]....
        /*021c*/ 	.word	0x000072b0


	//   ....[3]....
        /*0220*/ 	.word	0x00007810


	//   ....[4]....
        /*0224*/ 	.word	0x00008770


	//----- nvinfo : EIATTR_MAX_THREADS
	.align		4
.L_37:
        /*0228*/ 	.byte	0x04, 0x05
        /*022a*/ 	.short	(.L_39 - .L_38)
.L_38:
        /*022c*/ 	.word	0x00000180
        /*0230*/ 	.word	0x00000001
        /*0234*/ 	.word	0x00000001


	//----- nvinfo : EIATTR_CRS_STACK_SIZE
	.align		4
.L_39:
        /*0238*/ 	.byte	0x04, 0x1e
        /*023a*/ 	.short	(.L_41 - .L_40)
.L_40:
        /*023c*/ 	.word	0x00000000


	//----- nvinfo : EIATTR_CBANK_PARAM_SIZE
	.align		4
.L_41:
        /*0240*/ 	.byte	0x03, 0x19
        /*0242*/ 	.short	0x0470


	//----- nvinfo : EIATTR_PARAM_CBANK
	.align		4
        /*0244*/ 	.byte	0x04, 0x0a
        /*0246*/ 	.short	(.L_43 - .L_42)
	.align		4
.L_42:
        /*0248*/ 	.word	index@(.nv.constant0._ZN7cutlass13device_kernelINS_4gemm6kernel13GemmUniversalIN4cute5tupleIJiiiiEEENS1_10collective13CollectiveMmaINS1_34MainloopSm90TmaGmmaWarpSpecializedILi3ENS5_IJNS4_1CILi2EEENSA_ILi1EEESC_EEENS1_35KernelTmaWarpSpecializedCooperativeEEENS5_IJNSA_ILi512EEENSA_ILi32EEENSA_ILi128EEEEEEaNS5_IJlSC_lEEEaSK_NS4_8TiledMMAINS4_8MMA_AtomIJNS4_4SM904GMMA26MMA_64x32x32_S32S8S8_SS_TNEEEENS4_6LayoutISD_NS5_IJSC_NSA_ILi0EEESS_EEEEENS5_IJNS4_10UnderscoreESV_SV_EEEEENS4_13SM90_TMA_LOADENS4_14ComposedLayoutINS4_7SwizzleILi3ELi4ELi3EEENS4_18smem_ptr_flag_bitsILi8EEENSR_INS5_IJNSA_ILi8EEESI_EEENS5_IJSI_SC_EEEEEEEvNS4_8identityENS4_23SM90_TMA_LOAD_MULTICASTES18_vS19_EENS_8epilogue10collective6detail29Sm90TmaWarpSpecializedAdapterINS1D_15DefaultEpilogueIaSK_SK_NS1C_6thread17LinearCombinationIaLi1EiiLNS1H_9ScaleType4KindE0ELNS_15FloatRoundStyleE2EaEENS1_15EpilogueDefaultEEEEEvvEEEEvNT_6ParamsE)
        /*024c*/ 	.short	0x0210
        /*024e*/ 	.short	0x0470


	//----- nvinfo : EIATTR_SW_WAR
	.align		4
.L_43:
        /*0250*/ 	.byte	0x04, 0x36
        /*0252*/ 	.short	(.L_45 - .L_44)
.L_44:
        /*0254*/ 	.word	0x00000008
.L_45:


//--------------------- .nv.callgraph             --------------------------
	.section	.nv.callgraph,"",@"SHT_CUDA_CALLGRAPH"
	.align	4
	.sectionentsize	8
	.align		4
        /*0000*/ 	.word	0x00000000
	.align		4
        /*0004*/ 	.word	0xffffffff
	.align		4
        /*0008*/ 	.word	index@(_ZN7cutlass13device_kernelINS_4gemm6kernel13GemmUniversalIN4cute5tupleIJiiiiEEENS1_10collective13CollectiveMmaINS1_34MainloopSm90TmaGmmaWarpSpecializedILi3ENS5_IJNS4_1CILi2EEENSA_ILi1EEESC_EEENS1_35KernelTmaWarpSpecializedCooperativeEEENS5_IJNSA_ILi512EEENSA_ILi32EEENSA_ILi128EEEEEEaNS5_IJlSC_lEEEaSK_NS4_8TiledMMAINS4_8MMA_AtomIJNS4_4SM904GMMA26MMA_64x32x32_S32S8S8_SS_TNEEEENS4_6LayoutISD_NS5_IJSC_NSA_ILi0EEESS_EEEEENS5_IJNS4_10UnderscoreESV_SV_EEEEENS4_13SM90_TMA_LOADENS4_14ComposedLayoutINS4_7SwizzleILi3ELi4ELi3EEENS4_18smem_ptr_flag_bitsILi8EEENSR_INS5_IJNSA_ILi8EEESI_EEENS5_IJSI_SC_EEEEEEEvNS4_8identityENS4_23SM90_TMA_LOAD_MULTICASTES18_vS19_EENS_8epilogue10collective6detail29Sm90TmaWarpSpecializedAdapterINS1D_15DefaultEpilogueIaSK_SK_NS1C_6thread17LinearCombinationIaLi1EiiLNS1H_9ScaleType4KindE0ELNS_15FloatRoundStyleE2EaEENS1_15EpilogueDefaultEEEEEvvEEEEvNT_6ParamsE)
	.align		4
        /*000c*/ 	.word	index@(__assertfail)
	.align		4
        /*0010*/ 	.word	0x00000000
	.align		4
        /*0014*/ 	.word	0xfffffffe
	.align		4
        /*0018*/ 	.word	0x00000000
	.align		4
        /*001c*/ 	.word	0xfffffffd
	.align		4
        /*0020*/ 	.word	0x00000000
	.align		4
        /*0024*/ 	.word	0xfffffffc


//--------------------- .nv.constant4             --------------------------
	.section	.nv.constant4,"a",@progbits
	.align	8
	.align		8
.nv.constant4:
        /*0000*/ 	.dword	__assertfail
	.align		8
        /*0008*/ 	.dword	__unnamed_1
	.align		8
        /*0010*/ 	.dword	_ZN40_INTERNAL_06e99d88_4_k_cu_6f38aa31_141644cuda3std3__45__cpo5beginE
	.align		8
        /*0018*/ 	.dword	_ZN40_INTERNAL_06e99d88_4_k_cu_6f38aa31_141644cuda3std3__45__cpo3endE
	.align		8
        /*0020*/ 	.dword	_ZN40_INTERNAL_06e99d88_4_k_cu_6f38aa31_141644cuda3std3__45__cpo6cbeginE
	.align		8
        /*0028*/ 	.dword	_ZN40_INTERNAL_06e99d88_4_k_cu_6f38aa31_141644cuda3std3__45__cpo4cendE
	.align		8
        /*0030*/ 	.dword	_ZN40_INTERNAL_06e99d88_4_k_cu_6f38aa31_141644cuda3std3__442_GLOBAL__N__06e99d88_4_k_cu_6f38aa31_141646ignoreE
	.align		8
        /*0038*/ 	.dword	_ZN40_INTERNAL_06e99d88_4_k_cu_6f38aa31_141644cuda3std3__419piecewise_constructE
	.align		8
        /*0040*/ 	.dword	_ZN40_INTERNAL_06e99d88_4_k_cu_6f38aa31_141644cuda3std3__48in_placeE
	.align		8
        /*0048*/ 	.dword	_ZN40_INTERNAL_06e99d88_4_k_cu_6f38aa31_141644cuda3std6ranges3__45__cpo4swapE
	.align		8
        /*0050*/ 	.dword	_ZN40_INTERNAL_06e99d88_4_k_cu_6f38aa31_141644cuda3std6ranges3__45__cpo9iter_moveE
	.align		8
        /*0058*/ 	.dword	_ZN40_INTERNAL_06e99d88_4_k_cu_6f38aa31_141644cute7productE
	.align		8
        /*0060*/ 	.dword	_ZN40_INTERNAL_06e99d88_4_k_cu_6f38aa31_141644cute1_E
	.align		8
        /*0068*/ 	.dword	$str$22
	.align		8
        /*0070*/ 	.dword	$str$23


//--------------------- .text._ZN7cutlass13device_kernelINS_4gemm6kernel13GemmUniversalIN4cute5tupleIJiiiiEEENS1_10collective13CollectiveMmaINS1_34MainloopSm90TmaGmmaWarpSpecializedILi3ENS5_IJNS4_1CILi2EEENSA_ILi1EEESC_EEENS1_35KernelTmaWarpSpecializedCooperativeEEENS5_IJNSA_ILi512EEENSA_ILi32EEENSA_ILi128EEEEEEaNS5_IJlSC_lEEEaSK_NS4_8TiledMMAINS4_8MMA_AtomIJNS4_4SM904GMMA26MMA_64x32x32_S32S8S8_SS_TNEEEENS4_6LayoutISD_NS5_IJSC_NSA_ILi0EEESS_EEEEENS5_IJNS4_10UnderscoreESV_SV_EEEEENS4_13SM90_TMA_LOADENS4_14ComposedLayoutINS4_7SwizzleILi3ELi4ELi3EEENS4_18smem_ptr_flag_bitsILi8EEENSR_INS5_IJNSA_ILi8EEESI_EEENS5_IJSI_SC_EEEEEEEvNS4_8identityENS4_23SM90_TMA_LOAD_MULTICASTES18_vS19_EENS_8epilogue10collective6detail29Sm90TmaWarpSpecializedAdapterINS1D_15DefaultEpilogueIaSK_SK_NS1C_6thread17LinearCombinationIaLi1EiiLNS1H_9ScaleType4KindE0ELNS_15FloatRoundStyleE2EaEENS1_15EpilogueDefaultEEEEEvvEEEEvNT_6ParamsE --------------------------
	.section	.text._ZN7cutlass13device_kernelINS_4gemm6kernel13GemmUniversalIN4cute5tupleIJiiiiEEENS1_10collective13CollectiveMmaINS1_34MainloopSm90TmaGmmaWarpSpecializedILi3ENS5_IJNS4_1CILi2EEENSA_ILi1EEESC_EEENS1_35KernelTmaWarpSpecializedCooperativeEEENS5_IJNSA_ILi512EEENSA_ILi32EEENSA_ILi128EEEEEEaNS5_IJlSC_lEEEaSK_NS4_8TiledMMAINS4_8MMA_AtomIJNS4_4SM904GMMA26MMA_64x32x32_S32S8S8_SS_TNEEEENS4_6LayoutISD_NS5_IJSC_NSA_ILi0EEESS_EEEEENS5_IJNS4_10UnderscoreESV_SV_EEEEENS4_13SM90_TMA_LOADENS4_14ComposedLayoutINS4_7SwizzleILi3ELi4ELi3EEENS4_18smem_ptr_flag_bitsILi8EEENSR_INS5_IJNSA_ILi8EEESI_EEENS5_IJSI_SC_EEEEEEEvNS4_8identityENS4_23SM90_TMA_LOAD_MULTICASTES18_vS19_EENS_8epilogue10collective6detail29Sm90TmaWarpSpecializedAdapterINS1D_15DefaultEpilogueIaSK_SK_NS1C_6thread17LinearCombinationIaLi1EiiLNS1H_9ScaleType4KindE0ELNS_15FloatRoundStyleE2EaEENS1_15EpilogueDefaultEEEEEvvEEEEvNT_6ParamsE,"ax",@progbits
	.align	128
.text._ZN7cutlass13device_kernelINS_4gemm6kernel13GemmUniversalIN4cute5tupleIJiiiiEEENS1_10collective13CollectiveMmaINS1_34MainloopSm90TmaGmmaWarpSpecializedILi3ENS5_IJNS4_1CILi2EEENSA_ILi1EEESC_EEENS1_35KernelTmaWarpSpecializedCooperativeEEENS5_IJNSA_ILi512EEENSA_ILi32EEENSA_ILi128EEEEEEaNS5_IJlSC_lEEEaSK_NS4_8TiledMMAINS4_8MMA_AtomIJNS4_4SM904GMMA26MMA_64x32x32_S32S8S8_SS_TNEEEENS4_6LayoutISD_NS5_IJSC_NSA_ILi0EEESS_EEEEENS5_IJNS4_10UnderscoreESV_SV_EEEEENS4_13SM90_TMA_LOADENS4_14ComposedLayoutINS4_7SwizzleILi3ELi4ELi3EEENS4_18smem_ptr_flag_bitsILi8EEENSR_INS5_IJNSA_ILi8EEESI_EEENS5_IJSI_SC_EEEEEEEvNS4_8identityENS4_23SM90_TMA_LOAD_MULTICASTES18_vS19_EENS_8epilogue10collective6detail29Sm90TmaWarpSpecializedAdapterINS1D_15DefaultEpilogueIaSK_SK_NS1C_6thread17LinearCombinationIaLi1EiiLNS1H_9ScaleType4KindE0ELNS_15FloatRoundStyleE2EaEENS1_15EpilogueDefaultEEEEEvvEEEEvNT_6ParamsE:
        .type           _ZN7cutlass13device_kernelINS_4gemm6kernel13GemmUniversalIN4cute5tupleIJiiiiEEENS1_10collective13CollectiveMmaINS1_34MainloopSm90TmaGmmaWarpSpecializedILi3ENS5_IJNS4_1CILi2EEENSA_ILi1EEESC_EEENS1_35KernelTmaWarpSpecializedCooperativeEEENS5_IJNSA_ILi512EEENSA_ILi32EEENSA_ILi128EEEEEEaNS5_IJlSC_lEEEaSK_NS4_8TiledMMAINS4_8MMA_AtomIJNS4_4SM904GMMA26MMA_64x32x32_S32S8S8_SS_TNEEEENS4_6LayoutISD_NS5_IJSC_NSA_ILi0EEESS_EEEEENS5_IJNS4_10UnderscoreESV_SV_EEEEENS4_13SM90_TMA_LOADENS4_14ComposedLayoutINS4_7SwizzleILi3ELi4ELi3EEENS4_18smem_ptr_flag_bitsILi8EEENSR_INS5_IJNSA_ILi8EEESI_EEENS5_IJSI_SC_EEEEEEEvNS4_8identityENS4_23SM90_TMA_LOAD_MULTICASTES18_vS19_EENS_8epilogue10collective6detail29Sm90TmaWarpSpecializedAdapterINS1D_15DefaultEpilogueIaSK_SK_NS1C_6thread17LinearCombinationIaLi1EiiLNS1H_9ScaleType4KindE0ELNS_15FloatRoundStyleE2EaEENS1_15EpilogueDefaultEEEEEvvEEEEvNT_6ParamsE,@function
        .size           _ZN7cutlass13device_kernelINS_4gemm6kernel13GemmUniversalIN4cute5tupleIJiiiiEEENS1_10collective13CollectiveMmaINS1_34MainloopSm90TmaGmmaWarpSpecializedILi3ENS5_IJNS4_1CILi2EEENSA_ILi1EEESC_EEENS1_35KernelTmaWarpSpecializedCooperativeEEENS5_IJNSA_ILi512EEENSA_ILi32EEENSA_ILi128EEEEEEaNS5_IJlSC_lEEEaSK_NS4_8TiledMMAINS4_8MMA_AtomIJNS4_4SM904GMMA26MMA_64x32x32_S32S8S8_SS_TNEEEENS4_6LayoutISD_NS5_IJSC_NSA_ILi0EEESS_EEEEENS5_IJNS4_10UnderscoreESV_SV_EEEEENS4_13SM90_TMA_LOADENS4_14ComposedLayoutINS4_7SwizzleILi3ELi4ELi3EEENS4_18smem_ptr_flag_bitsILi8EEENSR_INS5_IJNSA_ILi8EEESI_EEENS5_IJSI_SC_EEEEEEEvNS4_8identityENS4_23SM90_TMA_LOAD_MULTICASTES18_vS19_EENS_8epilogue10collective6detail29Sm90TmaWarpSpecializedAdapterINS1D_15DefaultEpilogueIaSK_SK_NS1C_6thread17LinearCombinationIaLi1EiiLNS1H_9ScaleType4KindE0ELNS_15FloatRoundStyleE2EaEENS1_15EpilogueDefaultEEEEEvvEEEEvNT_6ParamsE,(.L_x_197 - _ZN7cutlass13device_kernelINS_4gemm6kernel13GemmUniversalIN4cute5tupleIJiiiiEEENS1_10collective13CollectiveMmaINS1_34MainloopSm90TmaGmmaWarpSpecializedILi3ENS5_IJNS4_1CILi2EEENSA_ILi1EEESC_EEENS1_35KernelTmaWarpSpecializedCooperativeEEENS5_IJNSA_ILi512EEENSA_ILi32EEENSA_ILi128EEEEEEaNS5_IJlSC_lEEEaSK_NS4_8TiledMMAINS4_8MMA_AtomIJNS4_4SM904GMMA26MMA_64x32x32_S32S8S8_SS_TNEEEENS4_6LayoutISD_NS5_IJSC_NSA_ILi0EEESS_EEEEENS5_IJNS4_10UnderscoreESV_SV_EEEEENS4_13SM90_TMA_LOADENS4_14ComposedLayoutINS4_7SwizzleILi3ELi4ELi3EEENS4_18smem_ptr_flag_bitsILi8EEENSR_INS5_IJNSA_ILi8EEESI_EEENS5_IJSI_SC_EEEEEEEvNS4_8identityENS4_23SM90_TMA_LOAD_MULTICASTES18_vS19_EENS_8epilogue10collective6detail29Sm90TmaWarpSpecializedAdapterINS1D_15DefaultEpilogueIaSK_SK_NS1C_6thread17LinearCombinationIaLi1EiiLNS1H_9ScaleType4KindE0ELNS_15FloatRoundStyleE2EaEENS1_15EpilogueDefaultEEEEEvvEEEEvNT_6ParamsE)
        .other          _ZN7cutlass13device_kernelINS_4gemm6kernel13GemmUniversalIN4cute5tupleIJiiiiEEENS1_10collective13CollectiveMmaINS1_34MainloopSm90TmaGmmaWarpSpecializedILi3ENS5_IJNS4_1CILi2EEENSA_ILi1EEESC_EEENS1_35KernelTmaWarpSpecializedCooperativeEEENS5_IJNSA_ILi512EEENSA_ILi32EEENSA_ILi128EEEEEEaNS5_IJlSC_lEEEaSK_NS4_8TiledMMAINS4_8MMA_AtomIJNS4_4SM904GMMA26MMA_64x32x32_S32S8S8_SS_TNEEEENS4_6LayoutISD_NS5_IJSC_NSA_ILi0EEESS_EEEEENS5_IJNS4_10UnderscoreESV_SV_EEEEENS4_13SM90_TMA_LOADENS4_14ComposedLayoutINS4_7SwizzleILi3ELi4ELi3EEENS4_18smem_ptr_flag_bitsILi8EEENSR_INS5_IJNSA_ILi8EEESI_EEENS5_IJSI_SC_EEEEEEEvNS4_8identityENS4_23SM90_TMA_LOAD_MULTICASTES18_vS19_EENS_8epilogue10collective6detail29Sm90TmaWarpSpecializedAdapterINS1D_15DefaultEpilogueIaSK_SK_NS1C_6thread17LinearCombinationIaLi1EiiLNS1H_9ScaleType4KindE0ELNS_15FloatRoundStyleE2EaEENS1_15EpilogueDefaultEEEEEvvEEEEvNT_6ParamsE,@"STO_CUDA_ENTRY STV_DEFAULT"
_ZN7cutlass13device_kernelINS_4gemm6kernel13GemmUniversalIN4cute5tupleIJiiiiEEENS1_10collective13CollectiveMmaINS1_34MainloopSm90TmaGmmaWarpSpecializedILi3ENS5_IJNS4_1CILi2EEENSA_ILi1EEESC_EEENS1_35KernelTmaWarpSpecializedCooperativeEEENS5_IJNSA_ILi512EEENSA_ILi32EEENSA_ILi128EEEEEEaNS5_IJlSC_lEEEaSK_NS4_8TiledMMAINS4_8MMA_AtomIJNS4_4SM904GMMA26MMA_64x32x32_S32S8S8_SS_TNEEEENS4_6LayoutISD_NS5_IJSC_NSA_ILi0EEESS_EEEEENS5_IJNS4_10UnderscoreESV_SV_EEEEENS4_13SM90_TMA_LOADENS4_14ComposedLayoutINS4_7SwizzleILi3ELi4ELi3EEENS4_18smem_ptr_flag_bitsILi8EEENSR_INS5_IJNSA_ILi8EEESI_EEENS5_IJSI_SC_EEEEEEEvNS4_8identityENS4_23SM90_TMA_LOAD_MULTICASTES18_vS19_EENS_8epilogue10collective6detail29Sm90TmaWarpSpecializedAdapterINS1D_15DefaultEpilogueIaSK_SK_NS1C_6thread17LinearCombinationIaLi1EiiLNS1H_9ScaleType4KindE0ELNS_15FloatRoundStyleE2EaEENS1_15EpilogueDefaultEEEEEvvEEEEvNT_6ParamsE:
[----:B------:R-:W0:Y:S01]  /*0000*/  LDC R1, c[0x0][0x28] ;  /* 0x00000a00ff017b82 */ /* 0x000e220000000800 */
[----:B------:R-:W1:Y:S01]  /*0010*/  S2R R6, SR_TID.X ;  /* 0x0000000000067919 */ /* 0x000e620000002100 */
[----:B------:R-:W-:Y:S01]  /*0020*/  ELECT P0, URZ, PT ;  /* 0x00000000003f782f */ /* 0x000fe20003800000 */
[----:B------:R-:W-:Y:S01]  /*0030*/  BSSY B0, `(.L_x_0) ;  /* 0x000000f000007945 */ /* 0x000fe20003800000 */
[--C-:B-1----:R-:W-:Y:S02]  /*0040*/  SHF.R.U32.HI R0, RZ, 0x5, R6.reuse ;  /* 0x00000005ff007819 */ /* 0x102fe40000011606 */
[----:B------:R-:W-:-:S03]  /*0050*/  SHF.R.U32.HI R8, RZ, 0x7, R6 ;  /* 0x00000007ff087819 */ /* 0x000fc60000011606 */
[----:B------:R-:W1:Y:S04]  /*0060*/  SHFL.IDX PT, R3, R0, RZ, 0x1f ;  /* 0x00001fff00037589 */ /* 0x000e6800000e0000 */
[----:B------:R2:W3:Y:S01]  /*0070*/  SHFL.IDX PT, R2, R8, RZ, 0x1f ;  /* 0x00001fff08027589 */ /* 0x0004e200000e0000 */
[----:B-1----:R-:W-:-:S13]  /*0080*/  ISETP.NE.OR P0, PT, R3, RZ, !P0 ;  /* 0x000000ff0300720c */ /* 0x002fda0004705670 */
[----:B0-23--:R-:W-:Y:S05]  /*0090*/  @P0 BRA `(.L_x_1) ;  /* 0x0000000000200947 */ /* 0x00dfea0003800000 */
[----:B------:R-:W-:Y:S02]  /*00a0*/  ULDC.64 UR4, c[0x0][0x198] ;  /* 0x0000660000047ab9 */ /* 0x000fe40000000a00 */
[----:B------:R-:W-:Y:S02]  /*00b0*/  UIADD3 UR6, UP0, UR4, 0xf0, URZ ;  /* 0x000000f004067890 */ /* 0x000fe4000ff1e03f */
[----:B------:R-:W-:Y:S02]  /*00c0*/  UIADD3 UR4, UP1, UR4, 0x1f0, URZ ;  /* 0x000001f004047890 */ /* 0x000fe4000ff3e03f */
[----:B------:R-:W-:Y:S02]  /*00d0*/  UIADD3.X UR7, URZ, UR5, URZ, UP0, !UPT ;  /* 0x000000053f077290 */ /* 0x000fe400087fe43f */
[----:B------:R-:W-:-:S07]  /*00e0*/  UIADD3.X UR5, URZ, UR5, URZ, UP1, !UPT ;  /* 0x000000053f057290 */ /* 0x000fce0008ffe43f */
[----:B------:R0:W-:Y:S02]  /*00f0*/  UTMACCTL.PF [UR6] ;  /* 0x00000000060079b9 */ /* 0x0001e40008040000 */
[----:B------:R0:W-:Y:S02]  /*0100*/  UTMACCTL.PF [UR4] ;  /* 0x00000000040079b9 */ /* 0x0001e40008040000 */
[----:B0-----:R-:W-:Y:S01]  /*0110*/  NOP ;  /* 0x0000000000007918 */ /* 0x001fe20000000000 */
.L_x_1:
[----:B------:R-:W-:Y:S05]  /*0120*/  BSYNC B0 ;  /* 0x0000000000007941 */ /* 0x000fea0003800000 */
.L_x_0:
[----:B------:R-:W0:Y:S02]  /*0130*/  SHFL.IDX PT, R5, R0, RZ, 0x1f ;  /* 0x00001fff00057589 */ /* 0x000e2400000e0000 */
[----:B0-----:R-:W-:-:S13]  /*0140*/  ISETP.NE.AND P0, PT, R5, RZ, PT ;  /* 0x000000ff0500720c */ /* 0x001fda0003f05270 */
[----:B------:R-:W-:Y:S05]  /*0150*/  @P0 BRA `(.L_x_2) ;  /* 0x0000000000500947 */ /* 0x000fea0003800000 */
[----:B------:R-:W0:Y:S01]  /*0160*/  S2UR UR8, SR_CgaCtaId ;  /* 0x00000000000879c3 */ /* 0x000e220000008800 */
[----:B------:R-:W-:Y:S01]  /*0170*/  UMOV UR4, 0x400 ;  /* 0x0000040000047882 */ /* 0x000fe20000000000 */
[----:B------:R-:W-:Y:S01]  /*0180*/  UMOV UR5, 0x1 ;  /* 0x0000000100057882 */ /* 0x000fe20000000000 */
[----:B------:R-:W-:Y:S01]  /*0190*/  UMOV UR6, 0x4 ;  /* 0x0000000400067882 */ /* 0x000fe20000000000 */
[----:B------:R-:W-:Y:S01]  /*01a0*/  ELECT P0, URZ, PT ;  /* 0x00000000003f782f */ /* 0x000fe20003800000 */
[----:B------:R-:W-:-:S04]  /*01b0*/  UIADD3 UR6, -UR6, 0x100000, URZ ;  /* 0x0010000006067890 */ /* 0x000fc8000fffe13f */
[----:B------:R-:W-:Y:S02]  /*01c0*/  USHF.L.U32 UR7, UR6, 0xb, URZ ;  /* 0x0000000b06077899 */ /* 0x000fe4000800063f */
[----:B------:R-:W-:Y:S02]  /*01d0*/  USHF.L.U32 UR6, UR6, 0x1, URZ ;  /* 0x0000000106067899 */ /* 0x000fe4000800063f */
[----:B0-----:R-:W-:Y:S02]  /*01e0*/  ULEA UR8, UR8, UR4, 0x18 ;  /* 0x0000000408087291 */ /* 0x001fe4000f8ec03f */
[----:B------:R-:W-:-:S04]  /*01f0*/  UIADD3 UR4, -UR5, 0x100000, URZ ;  /* 0x0010000005047890 */ /* 0x000fc8000fffe13f */
[----:B------:R-:W-:Y:S02]  /*0200*/  USHF.L.U32 UR5, UR4, 0xb, URZ ;  /* 0x0000000b04057899 */ /* 0x000fe4000800063f */
[----:B------:R-:W-:Y:S01]  /*0210*/  USHF.L.U32 UR4, UR4, 0x1, URZ ;  /* 0x0000000104047899 */ /* 0x000fe2000800063f */
[----:B------:R-:W0:Y:S11]  /*0220*/  FENCE.VIEW.ASYNC.S ;  /* 0x00000000000073c6 */ /* 0x000e360000000000 */
[----:B0-----:R0:W1:Y:S01]  /*0230*/  SYNCS.EXCH.64 URZ, [UR8], UR4 ;  /* 0x00000004083f75b2 */ /* 0x0010620008000100 */
[----:B------:R0:W2:Y:S01]  /*0240*/  SYNCS.EXCH.64 URZ, [UR8+0x18], UR6 ;  /* 0x00001806083f75b2 */ /* 0x0000a20008000100 */
[----:B------:R0:W3:Y:S01]  /*0250*/  SYNCS.EXCH.64 URZ, [UR8+0x8], UR4 ;  /* 0x00000804083f75b2 */ /* 0x0000e20008000100 */
[----:B------:R0:W4:Y:S01]  /*0260*/  SYNCS.EXCH.64 URZ, [UR8+0x20], UR6 ;  /* 0x00002006083f75b2 */ /* 0x0001220008000100 */
[----:B------:R0:W0:Y:S01]  /*0270*/  SYNCS.EXCH.64 URZ, [UR8+0x10], UR4 ;  /* 0x00001004083f75b2 */ /* 0x0000220008000100 */
[----:B------:R0:W0:Y:S01]  /*0280*/  SYNCS.EXCH.64 URZ, [UR8+0x28], UR6 ;  /* 0x00002806083f75b2 */ /* 0x0000220008000100 */
[----:B------:R-:W-:Y:S01]  /*0290*/  NOP ;  /* 0x0000000000007918 */ /* 0x000fe20000000000 */
.L_x_2:
[----:B------:R-:W-:Y:S01]  /*02a0*/  SHF.R.S32.HI R7, RZ, 0x1f, R6 ;  /* 0x0000001fff077819 */ /* 0x000fe20000011406 */
[----:B------:R-:W5:Y:S01]  /*02b0*/  SHFL.IDX PT, R0, R0, RZ, 0x1f ;  /* 0x00001fff00007589 */ /* 0x000f6200000e0000 */
[----:B0-----:R-:W0:Y:S01]  /*02c0*/  S2UR UR8, SR_CTAID.X ;  /* 0x00000000000879c3 */ /* 0x001e220000002500 */
[----:B------:R-:W-:Y:S02]  /*02d0*/  ELECT P0, URZ, PT ;  /* 0x00000000003f782f */ /* 0x000fe40003800000 */
[----:B------:R-:W-:Y:S01]  /*02e0*/  LEA.HI R7, R7, R6, RZ, 0x7 ;  /* 0x0000000607077211 */ /* 0x000fe200078f38ff */
[----:B------:R-:W1:Y:S01]  /*02f0*/  S2R R4, SR_CTAID.Y ;  /* 0x0000000000047919 */ /* 0x000e620000002600 */
[----:B------:R-:W-:Y:S01]  /*0300*/  SHF.R.S32.HI R12, RZ, 0x1f, R5 ;  /* 0x0000001fff0c7819 */ /* 0x000fe20000011405 */
[----:B------:R-:W-:Y:S01]  /*0310*/  ULDC UR4, c[0x0][0x150] ;  /* 0x0000540000047ab9 */ /* 0x000fe20000000800 */
[----:B------:R-:W-:Y:S01]  /*0320*/  LOP3.LUT R7, R7, 0xffffff80, RZ, 0xc0, !PT ;  /* 0xffffff8007077812 */ /* 0x000fe200078ec0ff */
[----:B------:R-:W-:Y:S01]  /*0330*/  NOP ;  /* 0x0000000000007918 */ /* 0x000fe20000000000 */
[----:B------:R-:W-:Y:S01]  /*0340*/  LEA.HI R12, R12, R5, RZ, 0x2 ;  /* 0x000000050c0c7211 */ /* 0x000fe200078f10ff */
[----:B------:R-:W2:Y:S01]  /*0350*/  LDC R13, c[0x0][0x144] ;  /* 0x00005100ff0d7b82 */ /* 0x000ea20000000800 */
[----:B------:R-:W-:Y:S01]  /*0360*/  NOP ;  /* 0x0000000000007918 */ /* 0x000fe20000000000 */
[----:B------:R-:W-:Y:S01]  /*0370*/  IMAD.IADD R10, R6, 0x1, -R7 ;  /* 0x00000001060a7824 */ /* 0x000fe200078e0a07 */
[----:B------:R-:W-:Y:S01]  /*0380*/  LOP3.LUT R12, R12, 0x3ffffffc, RZ, 0xc0, !PT ;  /* 0x3ffffffc0c0c7812 */ /* 0x000fe200078ec0ff */
[----:B------:R-:W-:Y:S01]  /*0390*/  IMAD.MOV.U32 R22, RZ, RZ, 0x1 ;  /* 0x00000001ff167424 */ /* 0x000fe200078e00ff */
[----:B------:R-:W-:-:S02]  /*03a0*/  ISETP.NE.AND P3, PT, R2, RZ, PT ;  /* 0x000000ff0200720c */ /* 0x000fc40003f65270 */
[----:B------:R-:W-:Y:S01]  /*03b0*/  SHF.R.S32.HI R7, RZ, 0x1f, R10 ;  /* 0x0000001fff077819 */ /* 0x000fe2000001140a */
[----:B------:R-:W-:Y:S01]  /*03c0*/  IMAD.IADD R12, R5, 0x1, -R12 ;  /* 0x00000001050c7824 */ /* 0x000fe200078e0a0c */
[----:B------:R-:W3:Y:S02]  /*03d0*/  LDC R16, c[0x0][0x140] ;  /* 0x00005000ff107b82 */ /* 0x000ee40000000800 */
[----:B------:R-:W-:Y:S02]  /*03e0*/  LEA.HI R7, R7, R10, RZ, 0x3 ;  /* 0x0000000a07077211 */ /* 0x000fe400078f18ff */
[----:B-----5:R-:W-:Y:S02]  /*03f0*/  ISETP.NE.OR P0, PT, R0, RZ, !P0 ;  /* 0x000000ff0000720c */ /* 0x020fe40004705670 */
[----:B------:R-:W-:Y:S02]  /*0400*/  SHF.R.S32.HI R0, RZ, 0x3, R7 ;  /* 0x00000003ff007819 */ /* 0x000fe40000011407 */
[----:B0-----:R-:W-:-:S02]  /*0410*/  I2FP.F32.U32 R9, UR8 ;  /* 0x0000000800097c45 */ /* 0x001fc40008201000 */
[----:B------:R-:W-:-:S03]  /*0420*/  SHF.R.S32.HI R7, RZ, 0x1f, R7 ;  /* 0x0000001fff077819 */ /* 0x000fc60000011407 */
[----:B------:R-:W-:Y:S01]  /*0430*/  FMUL R11, R9, UR4 ;  /* 0x00000004090b7c20 */ /* 0x000fe20008400000 */
[----:B------:R-:W-:Y:S01]  /*0440*/  LEA.HI R7, R7, R0, RZ, 0x2 ;  /* 0x0000000007077211 */ /* 0x000fe200078f10ff */
[----:B------:R-:W-:Y:S01]  /*0450*/  ULDC UR4, c[0x0][0x154] ;  /* 0x0000550000047ab9 */ /* 0x000fe20000000800 */
[----:B-1----:R-:W-:Y:S01]  /*0460*/  I2FP.F32.U32 R14, R4 ;  /* 0x00000004000e7245 */ /* 0x002fe20000201000 */
[----:B------:R-:W-:Y:S01]  /*0470*/  VOTEU.ALL UP0, P0 ;  /* 0x00000000003f7886 */ /* 0x000fe20000000000 */
[----:B------:R-:W-:Y:S01]  /*0480*/  LOP3.LUT R7, R7, 0xfffffffc, RZ, 0xc0, !PT ;  /* 0xfffffffc07077812 */ /* 0x000fe200078ec0ff */
[----:B------:R-:W0:Y:S01]  /*0490*/  F2I.U32.TRUNC.NTZ R11, R11 ;  /* 0x0000000b000b7305 */ /* 0x000e22000020f000 */
[----:B------:R-:W1:Y:S01]  /*04a0*/  LDC R9, c[0x0][0x148] ;  /* 0x00005200ff097b82 */ /* 0x000e620000000800 */
[----:B------:R-:W-:Y:S01]  /*04b0*/  FMUL R15, R14, UR4 ;  /* 0x000000040e0f7c20 */ /* 0x000fe20008400000 */
[----:B------:R-:W-:Y:S01]  /*04c0*/  UMOV UR4, 0x20 ;  /* 0x0000002000047882 */ /* 0x000fe20000000000 */
[----:B------:R-:W-:Y:S01]  /*04d0*/  IMAD.IADD R7, R0, 0x1, -R7 ;  /* 0x0000000100077824 */ /* 0x000fe200078e0a07 */
[----:B------:R-:W-:Y:S01]  /*04e0*/  SHF.R.S32.HI R0, RZ, 0x1f, R3 ;  /* 0x0000001fff007819 */ /* 0x000fe20000011403 */
[----:B------:R-:W-:Y:S01]  /*04f0*/  @!UP0 UMOV UR6, 0x400 ;  /* 0x0000040000068882 */ /* 0x000fe20000000000 */
[----:B------:R-:W-:-:S04]  /*0500*/  @!UP0 UIADD3 UR4, -UR4, 0x100000, URZ ;  /* 0x0010000004048890 */ /* 0x000fc8000fffe13f */
[----:B------:R-:W-:Y:S02]  /*0510*/  @!UP0 USHF.L.U32 UR5, UR4, 0xb, URZ ;  /* 0x0000000b04058899 */ /* 0x000fe4000800063f */
[----:B------:R-:W-:Y:S01]  /*0520*/  @!UP0 USHF.L.U32 UR4, UR4, 0x1, URZ ;  /* 0x0000000104048899 */ /* 0x000fe2000800063f */
[----:B------:R-:W-:Y:S01]  /*0530*/  IMAD R12, R12, 0x4, R7 ;  /* 0x000000040c0c7824 */ /* 0x000fe200078e0207 */
[----:B------:R-:W5:Y:S01]  /*0540*/  @!UP0 S2UR UR7, SR_CgaCtaId ;  /* 0x00000000000789c3 */ /* 0x000f620000008800 */
[----:B------:R-:W4:Y:S01]  /*0550*/  F2I.U32.TRUNC.NTZ R15, R15 ;  /* 0x0000000f000f7305 */ /* 0x000f22000020f000 */
[----:B------:R-:W-:Y:S01]  /*0560*/  LEA.HI R0, R0, R3, RZ, 0x2 ;  /* 0x0000000300007211 */ /* 0x000fe200078f10ff */
[C---:B------:R-:W-:Y:S01]  /*0570*/  IMAD.SHL.U32 R19, R12.reuse, 0x4, RZ ;  /* 0x000000040c137824 */ /* 0x040fe200078e00ff */
[----:B------:R-:W-:Y:S01]  /*0580*/  LEA.HI R7, R12, R12, RZ, 0x1 ;  /* 0x0000000c0c077211 */ /* 0x000fe200078f08ff */
[----:B------:R-:W-:Y:S01]  /*0590*/  VOTEU.ALL UP1, P0 ;  /* 0x00000000003f7886 */ /* 0x000fe20000020000 */
[----:B0-----:R-:W-:Y:S01]  /*05a0*/  IMAD.MOV R18, RZ, RZ, -R11 ;  /* 0x000000ffff127224 */ /* 0x001fe200078e0a0b */
[----:B------:R-:W-:-:S02]  /*05b0*/  LOP3.LUT R0, R0, 0xfffffffc, RZ, 0xc0, !PT ;  /* 0xfffffffc00007812 */ /* 0x000fc400078ec0ff */
[----:B------:R-:W-:Y:S01]  /*05c0*/  LOP3.LUT R11, R7, 0xfffffffe, RZ, 0xc0, !PT ;  /* 0xfffffffe070b7812 */ /* 0x000fe200078ec0ff */
[----:B--2---:R-:W-:Y:S01]  /*05d0*/  IMAD R7, R13, R18, UR8 ;  /* 0x000000080d077e24 */ /* 0x004fe2000f8e0212 */
[----:B------:R-:W-:Y:S01]  /*05e0*/  LOP3.LUT R19, R12, 0xc, R19, 0x78, !PT ;  /* 0x0000000c0c137812 */ /* 0x000fe200078e7813 */
[----:B------:R-:W-:Y:S01]  /*05f0*/  IMAD.IADD R3, R3, 0x1, -R0 ;  /* 0x0000000103037824 */ /* 0x000fe200078e0a00 */
[----:B---3--:R-:W-:Y:S01]  /*0600*/  ISETP.EQ.U32.AND P2, PT, R16, 0x1, PT ;  /* 0x000000011000780c */ /* 0x008fe20003f42070 */
[----:B------:R-:W-:Y:S02]  /*0610*/  IMAD.IADD R14, R12, 0x1, -R11 ;  /* 0x000000010c0e7824 */ /* 0x000fe400078e0a0b */
[----:B----4-:R-:W-:Y:S01]  /*0620*/  IMAD.MOV R23, RZ, RZ, -R15 ;  /* 0x000000ffff177224 */ /* 0x010fe200078e0a0f */
[----:B------:R-:W-:Y:S01]  /*0630*/  ISETP.NE.AND P1, PT, R3, 0x3, PT ;  /* 0x000000030300780c */ /* 0x000fe20003f25270 */
[----:B------:R-:W-:Y:S01]  /*0640*/  VIADD R12, R2, 0xffffffff ;  /* 0xffffffff020c7836 */ /* 0x000fe20000000000 */
[----:B------:R-:W-:Y:S01]  /*0650*/  ISETP.NE.AND P4, PT, R14, R7, PT ;  /* 0x000000070e00720c */ /* 0x000fe20003f85270 */
[----:B-1----:R-:W-:Y:S01]  /*0660*/  IMAD R11, R9, R23, R4 ;  /* 0x00000017090b7224 */ /* 0x002fe200078e0204 */
[----:B------:R-:W-:-:S02]  /*0670*/  ISETP.EQ.OR P1, PT, R3, RZ, !P1 ;  /* 0x000000ff0300720c */ /* 0x000fc40004f22670 */
[----:B------:R-:W-:Y:S01]  /*0680*/  ISETP.GE.U32.AND P6, PT, R12, 0x2, PT ;  /* 0x000000020c00780c */ /* 0x000fe20003fc6070 */
[----:B-----5:R-:W-:Y:S01]  /*0690*/  @!UP0 ULEA UR6, UR7, UR6, 0x18 ;  /* 0x0000000607068291 */ /* 0x020fe2000f8ec03f */
[----:B------:R-:W-:Y:S01]  /*06a0*/  ISETP.EQ.AND P1, PT, R2, RZ, P1 ;  /* 0x000000ff0200720c */ /* 0x000fe20000f22270 */
[----:B------:R-:W-:Y:S01]  /*06b0*/  VOTEU.ALL UP0, P0 ;  /* 0x00000000003f7886 */ /* 0x000fe20000000000 */
[----:B------:R-:W-:Y:S02]  /*06c0*/  LOP3.LUT P0, RZ, R10, 0x7, RZ, 0xc0, !PT ;  /* 0x000000070aff7812 */ /* 0x000fe4000780c0ff */
[----:B------:R-:W-:Y:S02]  /*06d0*/  SEL R18, RZ, 0x1, !P1 ;  /* 0x00000001ff127807 */ /* 0x000fe40004800000 */
[C---:B------:R-:W-:Y:S02]  /*06e0*/  ISETP.LT.U32.AND P0, PT, R19.reuse, 0x2, !P0 ;  /* 0x000000021300780c */ /* 0x040fe40004701070 */
[----:B------:R-:W-:-:S02]  /*06f0*/  @P4 LEA.HI R0, R19, R19, RZ, 0x1 ;  /* 0x0000001313004211 */ /* 0x000fc400078f08ff */
[----:B------:R-:W-:Y:S01]  /*0700*/  SEL R18, R18, 0x2, P6 ;  /* 0x0000000212127807 */ /* 0x000fe20003000000 */
[----:B------:R-:W0:Y:S02]  /*0710*/  FENCE.VIEW.ASYNC.S ;  /* 0x00000000000073c6 */ /* 0x000e240000000000 */
[----:B0-----:R0:W1:Y:S01]  /*0720*/  @!UP0 SYNCS.EXCH.64 URZ, [UR6+0x40], UR4 ;  /* 0x00004004063f85b2 */ /* 0x0010620008000100 */
[----:B------:R-:W-:-:S04]  /*0730*/  @P4 SHF.R.S32.HI R0, RZ, 0x1, R0 ;  /* 0x00000001ff004819 */ /* 0x000fc80000011400 */
[----:B------:R-:W-:Y:S02]  /*0740*/  @P4 ISETP.NE.AND P5, PT, R0, R11, PT ;  /* 0x0000000b0000420c */ /* 0x000fe40003fa5270 */
[----:B------:R-:W-:Y:S02]  /*0750*/  SEL R11, RZ, 0x1, !P0 ;  /* 0x00000001ff0b7807 */ /* 0x000fe40004000000 */
[----:B------:R-:W-:Y:S02]  /*0760*/  @P4 SEL R22, RZ, 0x1, P5 ;  /* 0x00000001ff164807 */ /* 0x000fe40002800000 */
[----:B------:R-:W-:Y:S02]  /*0770*/  LOP3.LUT R0, R6, 0x7f, RZ, 0xc0, !PT ;  /* 0x0000007f06007812 */ /* 0x000fe400078ec0ff */
[----:B------:R-:W-:Y:S01]  /*0780*/  LOP3.LUT R22, R22, R11, RZ, 0xc0, !PT ;  /* 0x0000000b16167212 */ /* 0x000fe200078ec0ff */
[----:B------:R0:W2:Y:S01]  /*0790*/  @!UP1 SYNCS.EXCH.64 URZ, [UR6+0x48], UR4 ;  /* 0x00004804063f95b2 */ /* 0x0000a20008000100 */
[----:B------:R-:W-:Y:S01]  /*07a0*/  NOP ;  /* 0x0000000000007918 */ /* 0x000fe20000000000 */
[----:B------:R-:W-:Y:S05]  /*07b0*/  @!P2 BRA `(.L_x_3) ;  /* 0x000000000008a947 */ /* 0x000fea0003800000 */
[----:B-12---:R-:W-:Y:S01]  /*07c0*/  UCGABAR_ARV ;  /* 0x00000000000079c7 */ /* 0x006fe20008000000 */
[----:B------:R-:W-:Y:S05]  /*07d0*/  BRA `(.L_x_4) ;  /* 0x0000000000047947 */ /* 0x000fea0003800000 */
.L_x_3:
[----:B-12---:R-:W-:Y:S01]  /*07e0*/  NOP ;  /* 0x0000000000007918 */ /* 0x006fe20000000000 */
.L_x_4:
[----:B------:R-:W1:Y:S01]  /*07f0*/  LDC R2, c[0x0][0x65c] ;  /* 0x00019700ff027b82 */ /* 0x000e620000000800 */
[----:B------:R-:W-:Y:S01]  /*0800*/  LOP3.LUT R5, R5, 0xfffffdff, RZ, 0xc0, !PT ;  /* 0xfffffdff05057812 */ /* 0x000fe200078ec0ff */
[----:B------:R-:W-:Y:S02]  /*0810*/  IMAD.U32 R10, RZ, RZ, UR8 ;  /* 0x00000008ff0a7e24 */ /* 0x000fe4000f8e00ff */
[----:B------:R-:W-:Y:S01]  /*0820*/  IMAD.MOV.U32 R11, RZ, RZ, RZ ;  /* 0x000000ffff0b7224 */ /* 0x000fe200078e00ff */
[----:B-1----:R-:W-:-:S13]  /*0830*/  ISETP.NE.AND P1, PT, R2, 0x1, PT ;  /* 0x000000010200780c */ /* 0x002fda0003f25270 */
[----:B------:R-:W1:Y:S01]  /*0840*/  @P1 LDC R17, c[0x0][0x10] ;  /* 0x00000400ff111b82 */ /* 0x000e620000000800 */
[----:B------:R-:W-:Y:S01]  /*0850*/  @P1 LOP3.LUT R5, R5, 0x200, RZ, 0xfc, !PT ;  /* 0x0000020005051812 */ /* 0x000fe200078efcff */
[----:B------:R-:W-:Y:S02]  /*0860*/  @P1 IMAD.MOV.U32 R5, RZ, RZ, RZ ;  /* 0x000000ffff051224 */ /* 0x000fe400078e00ff */
[----:B------:R-:W-:-:S04]  /*0870*/  @P1 IMAD.MOV.U32 R15, RZ, RZ, RZ ;  /* 0x000000ffff0f1224 */ /* 0x000fc800078e00ff */
[----:B------:R-:W2:Y:S01]  /*0880*/  @!P1 LDC R13, c[0x0][0xc] ;  /* 0x00000300ff0d9b82 */ /* 0x000ea20000000800 */
[----:B0-----:R-:W-:Y:S01]  /*0890*/  ULDC UR4, c[0x0][0xc] ;  /* 0x0000030000047ab9 */ /* 0x001fe20000000800 */
[----:B------:R-:W-:Y:S01]  /*08a0*/  ULDC UR5, c[0x0][0x10] ;  /* 0x0000040000057ab9 */ /* 0x000fe20000000800 */
[----:B------:R-:W-:Y:S01]  /*08b0*/  ULDC UR6, c[0x0][0x14] ;  /* 0x0000050000067ab9 */ /* 0x000fe20000000800 */
[----:B------:R-:W-:-:S04]  /*08c0*/  UIMAD.WIDE.U32 UR4, UR4, UR5, URZ ;  /* 0x00000005040472a5 */ /* 0x000fc8000f8e003f */
[----:B------:R-:W-:Y:S02]  /*08d0*/  UIMAD.WIDE.U32 UR36, UR4, UR6, URZ ;  /* 0x00000006042472a5 */ /* 0x000fe4000f8e003f */
[----:B------:R-:W-:-:S04]  /*08e0*/  UIMAD UR42, UR5, UR6, URZ ;  /* 0x00000006052a72a4 */ /* 0x000fc8000f8e023f */
[----:B------:R-:W-:Y:S01]  /*08f0*/  UIADD3 UR42, UR37, UR42, URZ ;  /* 0x0000002a252a7290 */ /* 0x000fe2000fffe03f */
[----:B-1----:R-:W-:-:S04]  /*0900*/  @P1 IMAD.WIDE.U32 R16, R17, UR8, R4 ;  /* 0x0000000811101c25 */ /* 0x002fc8000f8e0004 */
[----:B------:R-:W-:Y:S02]  /*0910*/  @P1 IMAD.IADD R17, R17, 0x1, R15 ;  /* 0x0000000111111824 */ /* 0x000fe400078e020f */
[----:B--2---:R-:W-:-:S04]  /*0920*/  @!P1 IMAD.WIDE.U32 R10, R4, R13, R10 ;  /* 0x0000000d040a9225 */ /* 0x004fc800078e000a */
[----:B------:R-:W-:Y:S02]  /*0930*/  @!P1 IMAD.MOV.U32 R16, RZ, RZ, R10 ;  /* 0x000000ffff109224 */ /* 0x000fe400078e000a */
[----:B------:R-:W-:Y:S01]  /*0940*/  @!P1 IMAD.MOV.U32 R17, RZ, RZ, R11 ;  /* 0x000000ffff119224 */ /* 0x000fe200078e000b */
[----:B------:R-:W-:Y:S06]  /*0950*/  @!P2 BRA `(.L_x_5) ;  /* 0x00000000000ca947 */ /* 0x000fec0003800000 */
[----:B------:R-:W-:Y:S01]  /*0960*/  UCGABAR_WAIT ;  /* 0x0000000000007dc7 */ /* 0x000fe20008000000 */
[----:B------:R-:W-:Y:S01]  /*0970*/  CCTL.IVALL ;  /* 0x00000000ff00798f */ /* 0x000fe20002000000 */
[----:B------:R-:W-:Y:S05]  /*0980*/  BRA `(.L_x_6) ;  /* 0x0000000000047947 */ /* 0x000fea0003800000 */
.L_x_5:
[----:B------:R-:W-:Y:S06]  /*0990*/  BAR.SYNC.DEFER_BLOCKING 0x0 ;  /* 0x0000000000007b1d */ /* 0x000fec0000010000 */
.L_x_6:
[----:B------:R-:W-:Y:S05]  /*09a0*/  @!P3 BRA `(.L_x_7) ;  /* 0x000000680044b947 */ /* 0x000fea0003800000 */
[----:B------:R-:W-:-:S13]  /*09b0*/  ISETP.GT.U32.AND P0, PT, R12, 0x1, PT ;  /* 0x000000010c00780c */ /* 0x000fda0003f04070 */
[----:B------:R-:W-:Y:S05]  /*09c0*/  @P0 EXIT ;  /* 0x000000000000094d */ /* 0x000fea0003800000 */
[----:B------:R-:W-:Y:S01]  /*09d0*/  ULDC.64 UR4, c[0x0][0x650] ;  /* 0x0001940000047ab9 */ /* 0x000fe20000000a00 */
[----:B------:R-:W-:Y:S01]  /*09e0*/  PRMT R3, RZ, 0x7610, R3 ;  /* 0x00007610ff037816 */ /* 0x000fe20000000003 */
[----:B------:R-:W-:Y:S01]  /*09f0*/  IMAD.MOV.U32 R103, RZ, RZ, -0x1 ;  /* 0xffffffffff677424 */ /* 0x000fe200078e00ff */
[----:B------:R-:W-:Y:S01]  /*0a00*/  ISETP.GE.U32.AND P0, PT, R16, UR4, PT ;  /* 0x0000000410007c0c */ /* 0x000fe2000bf06070 */
[----:B------:R-:W-:Y:S02]  /*0a10*/  IMAD.MOV.U32 R102, RZ, RZ, -0x1 ;  /* 0xffffffffff667424 */ /* 0x000fe400078e00ff */
[----:B------:R-:W-:Y:S01]  /*0a20*/  IMAD.MOV.U32 R101, RZ, RZ, -0x1 ;  /* 0xffffffffff657424 */ /* 0x000fe200078e00ff */
[----:B------:R-:W-:-:S13]  /*0a30*/  ISETP.GE.U32.AND.EX P0, PT, R17, UR5, PT, P0 ;  /* 0x0000000511007c0c */ /* 0x000fda000bf06100 */
[----:B------:R-:W-:Y:S05]  /*0a40*/  @P0 BRA `(.L_x_8) ;  /* 0x0000000400280947 */ /* 0x000fea0003800000 */
[----:B------:R-:W0:Y:S01]  /*0a50*/  LDC.64 R24, c[0x0][0x628] ;  /* 0x00018a00ff187b82 */ /* 0x000e220000000a00 */
[----:B------:R-:W-:Y:S02]  /*0a60*/  IMAD.MOV.U32 R10, RZ, RZ, R16 ;  /* 0x000000ffff0a7224 */ /* 0x000fe400078e0010 */
[----:B------:R-:W-:-:S05]  /*0a70*/  IMAD.MOV.U32 R11, RZ, RZ, R17 ;  /* 0x000000ffff0b7224 */ /* 0x000fca00078e0011 */
[----:B------:R-:W1:Y:S08]  /*0a80*/  LDC R20, c[0x0][0x630] ;  /* 0x00018c00ff147b82 */ /* 0x000e700000000800 */
[----:B------:R-:W2:Y:S01]  /*0a90*/  LDC.64 R26, c[0x0][0x620] ;  /* 0x00018800ff1a7b82 */ /* 0x000ea20000000a00 */
[----:B0-----:R-:W-:-:S04]  /*0aa0*/  ISETP.NE.U32.AND P0, PT, R24, RZ, PT ;  /* 0x000000ff1800720c */ /* 0x001fc80003f05070 */
[----:B------:R-:W-:-:S13]  /*0ab0*/  ISETP.NE.AND.EX P0, PT, R25, RZ, PT, P0 ;  /* 0x000000ff1900720c */ /* 0x000fda0003f05300 */
[----:B-12---:R-:W-:Y:S05]  /*0ac0*/  @!P0 BRA `(.L_x_9) ;  /* 0x0000000000288947 */ /* 0x006fea0003800000 */
[----:B------:R-:W0:Y:S02]  /*0ad0*/  LDC R3, c[0x0][0x634] ;  /* 0x00018d00ff037b82 */ /* 0x000e240000000800 */
[----:B0-----:R-:W-:-:S05]  /*0ae0*/  IADD3 R3, P0, R16, R3, RZ ;  /* 0x0000000310037210 */ /* 0x001fca0007f1e0ff */
[----:B------:R-:W-:-:S04]  /*0af0*/  IMAD.X R21, RZ, RZ, R17, P0 ;  /* 0x000000ffff157224 */ /* 0x000fc800000e0611 */
[----:B------:R-:W-:-:S04]  /*0b00*/  IMAD.WIDE.U32 R10, R21, R24, RZ ;  /* 0x00000018150a7225 */ /* 0x000fc800078e00ff */
[----:B------:R-:W-:-:S04]  /*0b10*/  IMAD.WIDE.U32 R12, P0, R3, R25, R10 ;  /* 0x00000019030c7225 */ /* 0x000fc8000780000a */
[----:B------:R-:W-:-:S04]  /*0b20*/  IMAD.WIDE.U32 R10, R3, R24, RZ ;  /* 0x00000018030a7225 */ /* 0x000fc800078e00ff */
[----:B------:R-:W-:Y:S01]  /*0b30*/  IMAD.X R15, RZ, RZ, RZ, P0 ;  /* 0x000000ffff0f7224 */ /* 0x000fe200000e06ff */
[----:B------:R-:W-:Y:S01]  /*0b40*/  IADD3 RZ, P0, R11, R12, RZ ;  /* 0x0000000c0bff7210 */ /* 0x000fe20007f1e0ff */
[----:B------:R-:W-:-:S04]  /*0b50*/  IMAD.MOV.U32 R14, RZ, RZ, R13 ;  /* 0x000000ffff0e7224 */ /* 0x000fc800078e000d */
[----:B------:R-:W-:-:S08]  /*0b60*/  IMAD.WIDE.U32.X R10, R21, R25, R14, P0 ;  /* 0x00000019150a7225 */ /* 0x000fd000000e040e */
.L_x_9:
[----:B------:R-:W0:Y:S01]  /*0b70*/  LDC.64 R30, c[0x0][0x640] ;  /* 0x00019000ff1e7b82 */ /* 0x000e220000000a00 */
[-CC-:B------:R-:W-:Y:S01]  /*0b80*/  SHF.R.U64 R101, R10, R20.reuse, R11.reuse ;  /* 0x000000140a657219 */ /* 0x180fe2000000120b */
[----:B------:R-:W-:Y:S01]  /*0b90*/  IMAD R32, R9, R23, R4 ;  /* 0x0000001709207224 */ /* 0x000fe200078e0204 */
[----:B------:R-:W-:Y:S01]  /*0ba0*/  SHF.R.U32.HI R3, RZ, R20, R11 ;  /* 0x00000014ff037219 */ /* 0x000fe2000001160b */
[----:B------:R-:W-:Y:S01]  /*0bb0*/  IMAD.MOV.U32 R23, RZ, RZ, 0x1 ;  /* 0x00000001ff177424 */ /* 0x000fe200078e00ff */
[----:B------:R-:W-:-:S03]  /*0bc0*/  IADD3 R5, P0, RZ, -R101, RZ ;  /* 0x80000065ff057210 */ /* 0x000fc60007f1e0ff */
[----:B------:R-:W1:Y:S02]  /*0bd0*/  LDC R24, c[0x0][0x618] ;  /* 0x00018600ff187b82 */ /* 0x000e640000000800 */
[----:B------:R-:W-:Y:S02]  /*0be0*/  IMAD.X R3, RZ, RZ, ~R3, P0 ;  /* 0x000000ffff037224 */ /* 0x000fe400000e0e03 */
[----:B------:R-:W-:-:S04]  /*0bf0*/  IMAD.WIDE.U32 R10, R5, R26, R16 ;  /* 0x0000001a050a7225 */ /* 0x000fc800078e0010 */
[----:B------:R-:W2:Y:S01]  /*0c00*/  LDC R20, c[0x0][0x608] ;  /* 0x00018200ff147b82 */ /* 0x000ea20000000800 */
[----:B------:R-:W-:Y:S02]  /*0c10*/  IMAD R12, R3, R26, RZ ;  /* 0x0000001a030c7224 */ /* 0x000fe400078e02ff */
[----:B------:R-:W-:Y:S02]  /*0c20*/  IMAD.MOV.U32 R3, RZ, RZ, -0x1 ;  /* 0xffffffffff037424 */ /* 0x000fe400078e00ff */
[----:B------:R-:W-:-:S03]  /*0c30*/  IMAD R5, R5, R27, R12 ;  /* 0x0000001b05057224 */ /* 0x000fc600078e020c */
[----:B------:R-:W3:Y:S01]  /*0c40*/  LDC R28, c[0x0][0x658] ;  /* 0x00019600ff1c7b82 */ /* 0x000ee20000000800 */
[----:B------:R-:W-:Y:S01]  /*0c50*/  IMAD.IADD R5, R11, 0x1, R5 ;  /* 0x000000010b057824 */ /* 0x000fe200078e0205 */
[----:B0-----:R-:W-:-:S04]  /*0c60*/  ISETP.NE.U32.AND P0, PT, R30, RZ, PT ;  /* 0x000000ff1e00720c */ /* 0x001fc80003f05070 */
[----:B------:R-:W-:Y:S02]  /*0c70*/  ISETP.NE.AND.EX P0, PT, R31, RZ, PT, P0 ;  /* 0x000000ff1f00720c */ /* 0x000fe40003f05300 */
[----:B------:R-:W0:Y:S01]  /*0c80*/  LDC R26, c[0x0][0x600] ;  /* 0x00018000ff1a7b82 */ /* 0x000e220000000800 */
[-CC-:B-1----:R-:W-:Y:S02]  /*0c90*/  SHF.R.U64 R14, R10, R24.reuse, R5.reuse ;  /* 0x000000180a0e7219 */ /* 0x182fe40000001205 */
[----:B------:R-:W-:-:S05]  /*0ca0*/  SHF.R.U32.HI R5, RZ, R24, R5 ;  /* 0x00000018ff057219 */ /* 0x000fca0000011605 */
[----:B------:R-:W1:Y:S01]  /*0cb0*/  LDC R21, c[0x0][0x648] ;  /* 0x00019200ff157b82 */ /* 0x000e620000000800 */
[-CC-:B--2---:R-:W-:Y:S02]  /*0cc0*/  SHF.R.U64 R24, R14, R20.reuse, R5.reuse ;  /* 0x000000140e187219 */ /* 0x184fe40000001205 */
[----:B------:R-:W-:-:S05]  /*0cd0*/  SHF.R.U32.HI R5, RZ, R20, R5 ;  /* 0x00000014ff057219 */ /* 0x000fca0000011605 */
[----:B------:R-:W2:Y:S01]  /*0ce0*/  LDC R25, c[0x0][0x638] ;  /* 0x00018e00ff197b82 */ /* 0x000ea20000000800 */
[-CC-:B---3--:R-:W-:Y:S02]  /*0cf0*/  SHF.R.U64 R20, R24, R28.reuse, R5.reuse ;  /* 0x0000001c18147219 */ /* 0x188fe40000001205 */
[-C--:B------:R-:W-:Y:S02]  /*0d00*/  SHF.L.U32 R3, R3, R28.reuse, RZ ;  /* 0x0000001c03037219 */ /* 0x080fe400000006ff */
[----:B------:R-:W-:Y:S01]  /*0d10*/  SHF.R.U32.HI R5, RZ, R28, R5 ;  /* 0x0000001cff057219 */ /* 0x000fe20000011605 */
[----:B------:R-:W-:Y:S01]  /*0d20*/  IMAD.MOV.U32 R4, RZ, RZ, R20 ;  /* 0x000000ffff047224 */ /* 0x000fe200078e0014 */
[----:B------:R-:W-:Y:S01]  /*0d30*/  LOP3.LUT R9, RZ, R3, RZ, 0x33, !PT ;  /* 0x00000003ff097212 */ /* 0x000fe200078e33ff */
[----:B------:R-:W3:Y:S01]  /*0d40*/  LDC R27, c[0x0][0x610] ;  /* 0x00018400ff1b7b82 */ /* 0x000ee20000000800 */
[----:B------:R-:W-:Y:S05]  /*0d50*/  @!P0 BRA `(.L_x_10) ;  /* 0x0000000000288947 */ /* 0x000fea0003800000 */
[----:B------:R-:W4:Y:S02]  /*0d60*/  LDC R3, c[0x0][0x64c] ;  /* 0x00019300ff037b82 */ /* 0x000f240000000800 */
[----:B----4-:R-:W-:-:S05]  /*0d70*/  IADD3 R3, P0, R20, R3, RZ ;  /* 0x0000000314037210 */ /* 0x010fca0007f1e0ff */
        /* <DEDUP_REMOVED lines=8> */
.L_x_10:
[----:B-1----:R-:W-:Y:S02]  /*0e00*/  SHF.R.U64 R5, R4, R21, R5 ;  /* 0x0000001504057219 */ /* 0x002fe40000001205 */
[----:B------:R-:W-:Y:S01]  /*0e10*/  LOP3.LUT R4, R24, R9, RZ, 0xc0, !PT ;  /* 0x0000000918047212 */ /* 0x000fe200078ec0ff */
[----:B0-----:R-:W-:Y:S01]  /*0e20*/  VIADD R9, R26, 0xffffffff ;  /* 0xffffffff1a097836 */ /* 0x001fe20000000000 */
[----:B------:R-:W-:Y:S01]  /*0e30*/  SHF.L.U32 R3, R23, R28, RZ ;  /* 0x0000001c17037219 */ /* 0x000fe200000006ff */
[----:B------:R-:W-:Y:S01]  /*0e40*/  IMAD.MOV R10, RZ, RZ, -R5 ;  /* 0x000000ffff0a7224 */ /* 0x000fe200078e0a05 */
[----:B------:R-:W-:Y:S02]  /*0e50*/  SEL R7, R7, R32, !P1 ;  /* 0x0000002007077207 */ /* 0x000fe40004800000 */
[----:B------:R-:W-:Y:S01]  /*0e60*/  LOP3.LUT R9, R14, R9, RZ, 0xc0, !PT ;  /* 0x000000090e097212 */ /* 0x000fe200078ec0ff */
[----:B------:R-:W-:Y:S02]  /*0e70*/  IMAD R4, R3, R5, R4 ;  /* 0x0000000503047224 */ /* 0x000fe400078e0204 */
[----:B--2---:R-:W-:-:S02]  /*0e80*/  IMAD R3, R10, R25, R20 ;  /* 0x000000190a037224 */ /* 0x004fc400078e0214 */
[----:B---3--:R-:W-:Y:S02]  /*0e90*/  IMAD R7, R4, R27, R7 ;  /* 0x0000001b04077224 */ /* 0x008fe400078e0207 */
[----:B------:R-:W-:Y:S02]  /*0ea0*/  IMAD.MOV.U32 R5, RZ, RZ, 0x1 ;  /* 0x00000001ff057424 */ /* 0x000fe400078e00ff */
[----:B------:R-:W-:-:S03]  /*0eb0*/  IMAD R4, R3, R26, R9 ;  /* 0x0000001a03047224 */ /* 0x000fc600078e0209 */
[----:B------:R-:W-:Y:S02]  /*0ec0*/  PRMT R3, R5, 0x7610, R3 ;  /* 0x0000761005037816 */ /* 0x000fe40000000003 */
[----:B------:R-:W-:Y:S02]  /*0ed0*/  SEL R102, R4, R7, !P1 ;  /* 0x0000000704667207 */ /* 0x000fe40004800000 */
[----:B------:R-:W-:-:S07]  /*0ee0*/  SEL R103, R7, R4, !P1 ;  /* 0x0000000407677207 */ /* 0x000fce0004800000 */
.L_x_8:
[----:B------:R-:W-:-:S08]  /*0ef0*/  NOP ;  /* 0x0000000000007918 */ /* 0x000fd00000000000 */
[----:B------:R-:W0:Y:S02]  /*0f00*/  USETMAXREG.TRY_ALLOC.CTAPOOL UP0, 0xe8 ;  /* 0x000000e8000079c8 */ /* 0x000e240008000600 */
[----:B0-----:R-:W-:-:S13]  /*0f10*/  PLOP3.LUT P0, PT, PT, PT, UP0, 0x80, 0x0 ;  /* 0x000000000000781c */ /* 0x001fda0003f0f008 */
[----:B------:R-:W-:Y:S05]  /*0f20*/  @!P0 BRA `(.L_x_8) ;  /* 0xfffffffc00f08947 */ /* 0x000fea000383ffff */
[----:B------:R-:W-:Y:S01]  /*0f30*/  ULDC.64 UR4, c[0x0][0x598] ;  /* 0x0001660000047ab9 */ /* 0x000fe20000000a00 */
[----:B------:R-:W-:Y:S01]  /*0f40*/  ULDC.64 UR38, c[0x0][0x208] ;  /* 0x0000820000267ab9 */ /* 0x000fe20000000a00 */
[----:B------:R-:W-:-:S04]  /*0f50*/  ISETP.NE.U32.AND P0, PT, RZ, UR4, PT ;  /* 0x00000004ff007c0c */ /* 0x000fc8000bf05070 */
[----:B------:R-:W-:-:S13]  /*0f60*/  ISETP.NE.AND.EX P0, PT, RZ, UR5, PT, P0 ;  /* 0x00000005ff007c0c */ /* 0x000fda000bf05300 */
[----:B------:R-:W-:Y:S05]  /*0f70*/  @!P0 BRA `(.L_x_11) ;  /* 0x00000000001c8947 */ /* 0x000fea0003800000 */
[----:B------:R-:W0:Y:S02]  /*0f80*/  LDC.64 R4, c[0x0][0x598] ;  /* 0x00016600ff047b82 */ /* 0x000e240000000a00 */
[----:B0-----:R-:W2:Y:S02]  /*0f90*/  LDG.E.64 R4, desc[UR38][R4.64] ;  /* 0x0000002604047981 */ /* 0x001ea4000c1e1b00 */
[----:B--2---:R-:W-:-:S04]  /*0fa0*/  ISETP.NE.U32.AND P0, PT, R4, RZ, PT ;  /* 0x000000ff0400720c */ /* 0x004fc80003f05070 */
[----:B------:R-:W-:-:S13]  /*0fb0*/  ISETP.NE.AND.EX P0, PT, R5, RZ, PT, P0 ;  /* 0x000000ff0500720c */ /* 0x000fda0003f05300 */
[----:B------:R-:W-:Y:S05]  /*0fc0*/  @!P0 BRA `(.L_x_11) ;  /* 0x0000000000088947 */ /* 0x000fea0003800000 */
[----:B------:R0:W5:Y:S01]  /*0fd0*/  LD.E R23, desc[UR38][R4.64] ;  /* 0x0000002604177980 */ /* 0x000162000c101900 */
[----:B------:R-:W-:Y:S05]  /*0fe0*/  BRA `(.L_x_12) ;  /* 0x0000000000247947 */ /* 0x000fea0003800000 */
.L_x_11:
[----:B------:R-:W-:Y:S02]  /*0ff0*/  ULDC.64 UR4, c[0x0][0x588] ;  /* 0x0001620000047ab9 */ /* 0x000fe40000000a00 */
[----:B------:R-:W-:-:S04]  /*1000*/  ISETP.NE.U32.AND P0, PT, RZ, UR4, PT ;  /* 0x00000004ff007c0c */ /* 0x000fc8000bf05070 */
[----:B------:R-:W-:-:S13]  /*1010*/  ISETP.NE.AND.EX P0, PT, RZ, UR5, PT, P0 ;  /* 0x00000005ff007c0c */ /* 0x000fda000bf05300 */
[----:B------:R-:W-:Y:S05]  /*1020*/  @!P0 BRA `(.L_x_13) ;  /* 0x00000000000c8947 */ /* 0x000fea0003800000 */
[----:B------:R-:W0:Y:S02]  /*1030*/  LDC.64 R4, c[0x0][0x588] ;  /* 0x00016200ff047b82 */ /* 0x000e240000000a00 */
[----:B0-----:R1:W5:Y:S01]  /*1040*/  LDG.E R23, desc[UR38][R4.64] ;  /* 0x0000002604177981 */ /* 0x001362000c1e1900 */
[----:B------:R-:W-:Y:S05]  /*1050*/  BRA `(.L_x_12) ;  /* 0x0000000000087947 */ /* 0x000fea0003800000 */
.L_x_13:
[----:B------:R-:W-:Y:S02]  /*1060*/  ULDC UR4, c[0x0][0x580] ;  /* 0x0001600000047ab9 */ /* 0x000fe40000000800 */
[----:B------:R-:W-:-:S07]  /*1070*/  IMAD.U32 R23, RZ, RZ, UR4 ;  /* 0x00000004ff177e24 */ /* 0x000fce000f8e00ff */
.L_x_12:
[----:B------:R-:W-:Y:S02]  /*1080*/  ULDC.64 UR4, c[0x0][0x5a0] ;  /* 0x0001680000047ab9 */ /* 0x000fe40000000a00 */
[----:B------:R-:W-:-:S04]  /*1090*/  ISETP.NE.U32.AND P0, PT, RZ, UR4, PT ;  /* 0x00000004ff007c0c */ /* 0x000fc8000bf05070 */
[----:B------:R-:W-:-:S13]  /*10a0*/  ISETP.NE.AND.EX P0, PT, RZ, UR5, PT, P0 ;  /* 0x00000005ff007c0c */ /* 0x000fda000bf05300 */
[----:B------:R-:W-:Y:S05]  /*10b0*/  @!P0 BRA `(.L_x_14) ;  /* 0x00000000001c8947 */ /* 0x000fea0003800000 */
[----:B01----:R-:W0:Y:S02]  /*10c0*/  LDC.64 R4, c[0x0][0x5a0] ;  /* 0x00016800ff047b82 */ /* 0x003e240000000a00 */
[----:B0-----:R-:W2:Y:S02]  /*10d0*/  LDG.E.64 R4, desc[UR38][R4.64] ;  /* 0x0000002604047981 */ /* 0x001ea4000c1e1b00 */
[----:B--2---:R-:W-:-:S04]  /*10e0*/  ISETP.NE.U32.AND P0, PT, R4, RZ, PT ;  /* 0x000000ff0400720c */ /* 0x004fc80003f05070 */
[----:B------:R-:W-:-:S13]  /*10f0*/  ISETP.NE.AND.EX P0, PT, R5, RZ, PT, P0 ;  /* 0x000000ff0500720c */ /* 0x000fda0003f05300 */
[----:B------:R-:W-:Y:S05]  /*1100*/  @!P0 BRA `(.L_x_14) ;  /* 0x0000000000088947 */ /* 0x000fea0003800000 */
[----:B------:R0:W5:Y:S01]  /*1110*/  LD.E R90, desc[UR38][R4.64] ;  /* 0x00000026045a7980 */ /* 0x000162000c101900 */
[----:B------:R-:W-:Y:S05]  /*1120*/  BRA `(.L_x_15) ;  /* 0x0000000000247947 */ /* 0x000fea0003800000 */
.L_x_14:
[----:B------:R-:W-:Y:S02]  /*1130*/  ULDC.64 UR4, c[0x0][0x590] ;  /* 0x0001640000047ab9 */ /* 0x000fe40000000a00 */
[----:B------:R-:W-:-:S04]  /*1140*/  ISETP.NE.U32.AND P0, PT, RZ, UR4, PT ;  /* 0x00000004ff007c0c */ /* 0x000fc8000bf05070 */
[----:B------:R-:W-:-:S13]  /*1150*/  ISETP.NE.AND.EX P0, PT, RZ, UR5, PT, P0 ;  /* 0x00000005ff007c0c */ /* 0x000fda000bf05300 */
[----:B------:R-:W-:Y:S05]  /*1160*/  @!P0 BRA `(.L_x_16) ;  /* 0x00000000000c8947 */ /* 0x000fea0003800000 */
[----:B------:R-:W2:Y:S02]  /*1170*/  LDC.64 R90, c[0x0][0x590] ;  /* 0x00016400ff5a7b82 */ /* 0x000ea40000000a00 */
[----:B--2---:R2:W5:Y:S01]  /*1180*/  LDG.E R90, desc[UR38][R90.64] ;  /* 0x000000265a5a7981 */ /* 0x004562000c1e1900 */
[----:B------:R-:W-:Y:S05]  /*1190*/  BRA `(.L_x_15) ;  /* 0x0000000000087947 */ /* 0x000fea0003800000 */
.L_x_16:
[----:B------:R-:W-:Y:S02]  /*11a0*/  ULDC UR4, c[0x0][0x584] ;  /* 0x0001610000047ab9 */ /* 0x000fe40000000800 */
[----:B------:R-:W-:-:S07]  /*11b0*/  IMAD.U32 R90, RZ, RZ, UR4 ;  /* 0x00000004ff5a7e24 */ /* 0x000fce000f8e00ff */
.L_x_15:
[----:B------:R-:W-:-:S13]  /*11c0*/  LOP3.LUT P0, RZ, R3, 0xff, RZ, 0xc0, !PT ;  /* 0x000000ff03ff7812 */ /* 0x000fda000780c0ff */
[----:B------:R-:W-:Y:S05]  /*11d0*/  @!P0 EXIT ;  /* 0x000000000000894d */ /* 0x000fea0003800000 */
[----:B01----:R-:W0:Y:S01]  /*11e0*/  LDC.64 R4, c[0x0][0x5c8] ;  /* 0x00017200ff047b82 */ /* 0x003e220000000a00 */
[----:B------:R-:W-:Y:S01]  /*11f0*/  ULDC.64 UR6, c[0x0][0x288] ;  /* 0x0000a20000067ab9 */ /* 0x000fe20000000a00 */
[----:B------:R-:W-:Y:S01]  /*1200*/  LOP3.LUT R8, R8, 0x1, RZ, 0xc0, !PT ;  /* 0x0000000108087812 */ /* 0x000fe200078ec0ff */
[----:B------:R-:W-:Y:S01]  /*1210*/  UIADD3 UR4, UR7, 0x7f, URZ ;  /* 0x0000007f07047890 */ /* 0x000fe2000fffe03f */
[----:B------:R-:W-:Y:S01]  /*1220*/  SHF.R.U32.HI R3, RZ, 0x2, R6 ;  /* 0x00000002ff037819 */ /* 0x000fe20000011606 */
[----:B------:R-:W-:Y:S01]  /*1230*/  IMAD.U32 R10, RZ, RZ, UR6 ;  /* 0x00000006ff0a7e24 */ /* 0x000fe2000f8e00ff */
[----:B------:R-:W-:Y:S01]  /*1240*/  SHF.R.U32.HI R0, RZ, 0x1, R0 ;  /* 0x00000001ff007819 */ /* 0x000fe20000011600 */
[----:B------:R-:W-:Y:S01]  /*1250*/  USHF.R.S32.HI UR5, URZ, 0x1f, UR4 ;  /* 0x0000001f3f057899 */ /* 0x000fe20008011404 */
[----:B------:R-:W-:Y:S01]  /*1260*/  IMAD.SHL.U32 R88, R8, 0x40, RZ ;  /* 0x0000004008587824 */ /* 0x000fe200078e00ff */
[----:B------:R-:W-:Y:S01]  /*1270*/  LOP3.LUT R3, R3, 0x7, RZ, 0xc0, !PT ;  /* 0x0000000703037812 */ /* 0x000fe200078ec0ff */
[----:B------:R-:W-:Y:S01]  /*1280*/  IMAD.MOV.U32 R89, RZ, RZ, RZ ;  /* 0x000000ffff597224 */ /* 0x000fe200078e00ff */
[----:B------:R-:W-:Y:S01]  /*1290*/  LOP3.LUT R0, R0, 0x30, RZ, 0xc0, !PT ;  /* 0x0000003000007812 */ /* 0x000fe200078ec0ff */
[----:B------:R-:W-:Y:S01]  /*12a0*/  ULEA.HI UR5, UR5, UR4, URZ, 0x7 ;  /* 0x0000000405057291 */ /* 0x000fe2000f8f383f */
[--C-:B------:R-:W-:Y:S01]  /*12b0*/  LOP3.LUT R88, R88, 0x40, R3.reuse, 0xe2, !PT ;  /* 0x0000004058587812 */ /* 0x100fe200078ee203 */
[----:B------:R-:W-:Y:S01]  /*12c0*/  UMOV UR40, URZ ;  /* 0x0000003f00287c82 */ /* 0x000fe20008000000 */
[-C--:B------:R-:W-:Y:S01]  /*12d0*/  IADD3 R3, RZ, -R0.reuse, -R3 ;  /* 0x80000000ff037210 */ /* 0x080fe20007ffe803 */
[----:B------:R-:W-:Y:S01]  /*12e0*/  USHF.R.S32.HI UR43, URZ, 0x7, UR5 ;  /* 0x000000073f2b7899 */ /* 0x000fe20008011405 */
[C---:B--2---:R-:W-:Y:S01]  /*12f0*/  LOP3.LUT R91, R6.reuse, 0x3, RZ, 0xc0, !PT ;  /* 0x00000003065b7812 */ /* 0x044fe200078ec0ff */
[----:B------:R-:W-:Y:S01]  /*1300*/  ULDC UR4, c[0x0][0x284] ;  /* 0x0000a10000047ab9 */ /* 0x000fe20000000800 */
[----:B------:R-:W-:Y:S01]  /*1310*/  LOP3.LUT R98, R6, 0x80, RZ, 0xc0, !PT ;  /* 0x0000008006627812 */ /* 0x000fe200078ec0ff */
[----:B------:R-:W-:Y:S01]  /*1320*/  UISETP.LT.AND UP0, UPT, UR43, 0x1, UPT ;  /* 0x000000012b00788c */ /* 0x000fe2000bf01270 */
[----:B------:R-:W-:Y:S01]  /*1330*/  IMAD R3, R8, -0x40, R3 ;  /* 0xffffffc008037824 */ /* 0x000fe200078e0203 */
[----:B------:R-:W-:Y:S01]  /*1340*/  LOP3.LUT R88, R88, R0, RZ, 0xfc, !PT ;  /* 0x0000000058587212 */ /* 0x000fe200078efcff */
[----:B------:R-:W-:Y:S01]  /*1350*/  IMAD R91, R91, -0x2, R10 ;  /* 0xfffffffe5b5b7824 */ /* 0x000fe200078e020a */
[----:B------:R-:W-:Y:S01]  /*1360*/  USEL UR44, UR43, 0x1, UP0 ;  /* 0x000000012b2c7887 */ /* 0x000fe20008000000 */
[C-C-:B0-----:R-:W-:Y:S01]  /*1370*/  SHF.L.U64.HI R92, R4.reuse, 0x7, R5.reuse ;  /* 0x00000007045c7819 */ /* 0x141fe20000010205 */
[C---:B------:R-:W-:Y:S01]  /*1380*/  IMAD.SHL.U32 R95, R4.reuse, 0x80, RZ ;  /* 0x00000080045f7824 */ /* 0x040fe200078e00ff */
[C-C-:B------:R-:W-:Y:S01]  /*1390*/  SHF.L.U64.HI R93, R4.reuse, 0x3, R5.reuse ;  /* 0x00000003045d7819 */ /* 0x140fe20000010205 */
[C---:B------:R-:W-:Y:S01]  /*13a0*/  IMAD.SHL.U32 R96, R4.reuse, 0x8, RZ ;  /* 0x0000000804607824 */ /* 0x040fe200078e00ff */
[C---:B------:R-:W-:Y:S01]  /*13b0*/  SHF.L.U64.HI R94, R4.reuse, 0x8, R5 ;  /* 0x00000008045e7819 */ /* 0x040fe20000010205 */
[----:B------:R-:W-:Y:S01]  /*13c0*/  IMAD.SHL.U32 R97, R4, 0x100, RZ ;  /* 0x0000010004617824 */ /* 0x000fe200078e00ff */
[----:B------:R-:W-:Y:S01]  /*13d0*/  SHF.R.U32.HI R98, RZ, 0x7, R98 ;  /* 0x00000007ff627819 */ /* 0x000fe20000011662 */
[----:B------:R-:W-:Y:S01]  /*13e0*/  VIADD R99, R3, UR4 ;  /* 0x0000000403637c36 */ /* 0x000fe20008000000 */
[----:B------:R-:W-:Y:S01]  /*13f0*/  UIADD3 UR44, UR43, -UR44, URZ ;  /* 0x8000002c2b2c7290 */ /* 0x000fe2000fffe03f */
[----:B------:R-:W-:-:S11]  /*1400*/  UMOV UR41, URZ ;  /* 0x0000003f00297c82 */ /* 0x000fd60008000000 */
.L_x_164:
[----:B0-----:R-:W0:Y:S01]  /*1410*/  SHFL.IDX PT, R0, R98, RZ, 0x1f ;  /* 0x00001fff62007589 */ /* 0x001e2200000e0000 */
[----:B------:R-:W1:Y:S01]  /*1420*/  S2UR UR7, SR_CgaCtaId ;  /* 0x00000000000779c3 */ /* 0x000e620000008800 */
[----:B------:R-:W-:Y:S01]  /*1430*/  UMOV UR6, 0x400 ;  /* 0x0000040000067882 */ /* 0x000fe20000000000 */
[----:B0-----:R-:W-:Y:S01]  /*1440*/  R2UR UR4, R0 ;  /* 0x00000000000472ca */ /* 0x001fe200000e0000 */
[----:B-1----:R-:W-:-:S12]  /*1450*/  ULEA UR6, UR7, UR6, 0x18 ;  /* 0x0000000607067291 */ /* 0x002fd8000f8ec03f */
[----:B------:R-:W-:-:S04]  /*1460*/  ULEA.HI UR5, UR4, UR4, URZ, 0x1 ;  /* 0x0000000404057291 */ /* 0x000fc8000f8f083f */
[----:B------:R-:W-:-:S04]  /*1470*/  ULOP3.LUT UR5, UR5, 0x7fffe, URZ, 0xc0, !UPT ;  /* 0x0007fffe05057892 */ /* 0x000fc8000f8ec03f */
[----:B------:R-:W-:-:S03]  /*1480*/  UIADD3 UR5, UR4, -UR5, URZ ;  /* 0x8000000504057290 */ /* 0x000fc6000fffe03f */
[----:B------:R-:W-:Y:S01]  /*1490*/  ULDC UR4, c[0x0][0x28c] ;  /* 0x0000a30000047ab9 */ /* 0x000fe20000000800 */
[----:B------:R-:W-:Y:S01]  /*14a0*/  ULEA UR5, UR5, UR6, 0xd ;  /* 0x0000000605057291 */ /* 0x000fe2000f8e683f */
[----:B------:R-:W-:-:S03]  /*14b0*/  ISETP.LT.AND P0, PT, RZ, UR4, PT ;  /* 0x00000004ff007c0c */ /* 0x000fc6000bf01270 */
[----:B------:R-:W-:-:S04]  /*14c0*/  UIADD3 UR5, UR5, 0x100, URZ ;  /* 0x0000010005057890 */ /* 0x000fc8000fffe03f */
[----:B------:R-:W-:-:S04]  /*14d0*/  USHF.R.U32.HI UR5, URZ, 0x4, UR5 ;  /* 0x000000043f057899 */ /* 0x000fc80008011605 */
[----:B------:R-:W-:-:S04]  /*14e0*/  ULOP3.LUT UR5, UR5, 0x3fff, URZ, 0xc0, !UPT ;  /* 0x00003fff05057892 */ /* 0x000fc8000f8ec03f */
[----:B------:R-:W-:Y:S01]  /*14f0*/  ULOP3.LUT UR45, UR5, 0x10000, URZ, 0xfc, !UPT ;  /* 0x00010000052d7892 */ /* 0x000fe2000f8efc3f */
[----:B--234-:R-:W-:Y:S11]  /*1500*/  @P0 BRA `(.L_x_17) ;  /* 0x0000000000400947 */ /* 0x01cff60003800000 */
[----:B------:R-:W-:Y:S01]  /*1510*/  MOV R0, 0x0 ;  /* 0x0000000000007802 */ /* 0x000fe20000000f00 */
[----:B------:R-:W-:Y:S01]  /*1520*/  ULDC.64 UR4, c[0x4][0x68] ;  /* 0x01001a0000047ab9 */ /* 0x000fe20000000a00 */
[----:B------:R-:W-:Y:S01]  /*1530*/  ULDC.64 UR6, c[0x4][0x8] ;  /* 0x0100020000067ab9 */ /* 0x000fe20000000a00 */
[----:B------:R-:W-:Y:S01]  /*1540*/  IMAD.U32 R4, RZ, RZ, UR4 ;  /* 0x00000004ff047e24 */ /* 0x000fe2000f8e00ff */
[----:B------:R0:W1:Y:S01]  /*1550*/  LDC.64 R14, c[0x4][R0] ;  /* 0x01000000000e7b82 */ /* 0x0000620000000a00 */
[----:B------:R-:W-:Y:S01]  /*1560*/  IMAD.U32 R5, RZ, RZ, UR5 ;  /* 0x00000005ff057e24 */ /* 0x000fe2000f8e00ff */
[----:B------:R-:W-:Y:S01]  /*1570*/  ULDC.64 UR4, c[0x4][0x70] ;  /* 0x01001c0000047ab9 */ /* 0x000fe20000000a00 */
[----:B------:R-:W-:Y:S02]  /*1580*/  IMAD.U32 R10, RZ, RZ, UR6 ;  /* 0x00000006ff0a7e24 */ /* 0x000fe4000f8e00ff */
[----:B------:R-:W-:Y:S02]  /*1590*/  IMAD.U32 R6, RZ, RZ, UR4 ;  /* 0x00000004ff067e24 */ /* 0x000fe4000f8e00ff */
[----:B------:R-:W-:-:S02]  /*15a0*/  IMAD.U32 R7, RZ, RZ, UR5 ;  /* 0x00000005ff077e24 */ /* 0x000fc4000f8e00ff */
[----:B------:R-:W-:Y:S02]  /*15b0*/  IMAD.U32 R11, RZ, RZ, UR7 ;  /* 0x00000007ff0b7e24 */ /* 0x000fe4000f8e00ff */
[----:B------:R-:W-:Y:S02]  /*15c0*/  IMAD.MOV.U32 R8, RZ, RZ, 0x1e1 ;  /* 0x000001e1ff087424 */ /* 0x000fe400078e00ff */
[----:B------:R-:W-:Y:S02]  /*15d0*/  IMAD.MOV.U32 R12, RZ, RZ, 0x1 ;  /* 0x00000001ff0c7424 */ /* 0x000fe400078e00ff */
[----:B0-----:R-:W-:-:S07]  /*15e0*/  IMAD.MOV.U32 R13, RZ, RZ, RZ ;  /* 0x000000ffff0d7224 */ /* 0x001fce00078e00ff */
[----:B------:R-:W-:-:S07]  /*15f0*/  LEPC R20, `(.L_x_17) ;  /* 0x000000001014794e */ /* 0x000fce0000000000 */
[----:B-1---5:R-:W-:Y:S05]  /*1600*/  CALL.ABS.NOINC R14 ;  /* 0x000000000e007343 */ /* 0x022fea0003c00000 */
.L_x_17:
[----:B------:R-:W-:-:S04]  /*1610*/  LOP3.LUT R0, R18, 0x1, RZ, 0xfc, !PT ;  /* 0x0000000112007812 */ /* 0x000fc800078efcff */
[----:B------:R-:W-:-:S13]  /*1620*/  ISETP.NE.AND P0, PT, R0, 0x3, PT ;  /* 0x000000030000780c */ /* 0x000fda0003f05270 */
[----:B------:R-:W-:Y:S05]  /*1630*/  @!P0 BRA `(.L_x_18) ;  /* 0x0000000000048947 */ /* 0x000fea0003800000 */
[----:B------:R-:W-:Y:S01]  /*1640*/  BPT.TRAP 0x1 ;  /* 0x000000040000795c */ /* 0x000fe20000300000 */
.L_x_18:
[----:B------:R-:W0:Y:S01]  /*1650*/  S2UR UR5, SR_CgaCtaId ;  /* 0x00000000000579c3 */ /* 0x000e220000008800 */
[----:B------:R-:W-:Y:S01]  /*1660*/  UMOV UR4, 0x400 ;  /* 0x0000040000047882 */ /* 0x000fe20000000000 */
[----:B------:R-:W-:Y:S02]  /*1670*/  IMAD.U32 R0, RZ, RZ, UR40 ;  /* 0x00000028ff007e24 */ /* 0x000fe4000f8e00ff */
[----:B------:R-:W-:-:S03]  /*1680*/  IMAD.U32 R3, RZ, RZ, UR41 ;  /* 0x00000029ff037e24 */ /* 0x000fc6000f8e00ff */
[----:B------:R-:W-:Y:S01]  /*1690*/  SHF.L.U32 R0, R0, 0x1f, RZ ;  /* 0x0000001f00007819 */ /* 0x000fe200000006ff */
[----:B0-----:R-:W-:-:S06]  /*16a0*/  ULEA UR4, UR5, UR4, 0x18 ;  /* 0x0000000405047291 */ /* 0x001fcc000f8ec03f */
[----:B------:R-:W-:-:S04]  /*16b0*/  IMAD.U32 R6, RZ, RZ, UR4 ;  /* 0x00000004ff067e24 */ /* 0x000fc8000f8e00ff */
[----:B------:R-:W-:-:S04]  /*16c0*/  IMAD R3, R3, 0x8, R6 ;  /* 0x0000000803037824 */ /* 0x000fc800078e0206 */
[----:B------:R0:W1:Y:S01]  /*16d0*/  SYNCS.PHASECHK.TRANS64.TRYWAIT P1, [R3+URZ], R0 ;  /* 0x00000000030075a7 */ /* 0x000062000802017f */
[----:B------:R-:W-:Y:S05]  /*16e0*/  @!P0 BRA `(.L_x_19) ;  /* 0x0000000000048947 */ /* 0x000fea0003800000 */
[----:B------:R-:W-:Y:S01]  /*16f0*/  BPT.TRAP 0x1 ;  /* 0x000000040000795c */ /* 0x000fe20000300000 */
.L_x_19:
[----:B------:R-:W-:-:S05]  /*1700*/  IMAD.U32 R4, RZ, RZ, UR44 ;  /* 0x0000002cff047e24 */ /* 0x000fca000f8e00ff */
[----:B------:R-:W-:Y:S01]  /*1710*/  ISETP.GE.AND P2, PT, R4, 0x1, PT ;  /* 0x000000010400780c */ /* 0x000fe20003f46270 */
[----:B-1----:R-:W-:-:S12]  /*1720*/  @P1 BRA `(.L_x_20) ;  /* 0x0000000000081947 */ /* 0x002fd80003800000 */
[----:B------:R-:W1:Y:S02]  /*1730*/  SYNCS.PHASECHK.TRANS64.TRYWAIT P1, [R3+URZ], R0 ;  /* 0x00000000030075a7 */ /* 0x000e64000802017f */
[----:B-1----:R-:W-:Y:S05]  /*1740*/  @!P1 BRA `(.L_x_21) ;  /* 0x00000070000c9947 */ /* 0x002fea0003800000 */
.L_x_20:
[----:B------:R-:W-:Y:S05]  /*1750*/  WARPSYNC.ALL ;  /* 0x0000000000007948 */ /* 0x000fea0003800000 */
[----:B------:R-:W-:Y:S01]  /*1760*/  R2UR UR4, R6 ;  /* 0x00000000060472ca */ /* 0x000fe200000e0000 */
[----:B------:R-:W-:Y:S01]  /*1770*/  ULEA UR6, UR41, UR45, 0xc ;  /* 0x0000002d29067291 */ /* 0x000fe2000f8e603f */
[----:B------:R-:W-:Y:S01]  /*1780*/  WARPGROUP.ARRIVE ;  /* 0x00000000000079c5 */ /* 0x000fe20000000000 */
[----:B------:R-:W-:Y:S01]  /*1790*/  UMOV UR13, 0x40000040 ;  /* 0x40000040000d7882 */ /* 0x000fe20000000000 */
[----:B------:R-:W-:Y:S01]  /*17a0*/  UMOV UR15, 0x40000040 ;  /* 0x40000040000f7882 */ /* 0x000fe20000000000 */
[----:B------:R-:W-:-:S02]  /*17b0*/  UIADD3 UR5, UR6, 0x400, URZ ;  /* 0x0000040006057890 */ /* 0x000fc4000fffe03f */
[----:B------:R-:W-:Y:S02]  /*17c0*/  UIADD3 UR7, UR6, 0x800, URZ ;  /* 0x0000080006077890 */ /* 0x000fe4000fffe03f */
[----:B------:R-:W-:Y:S01]  /*17d0*/  UMOV UR12, UR6 ;  /* 0x00000006000c7c82 */ /* 0x000fe20008000000 */
[----:B------:R-:W-:Y:S01]  /*17e0*/  UIADD3 UR9, UR6, 0xc00, URZ ;  /* 0x00000c0006097890 */ /* 0x000fe2000fffe03f */
[----:B------:R-:W-:Y:S02]  /*17f0*/  UMOV UR11, 0x40000040 ;  /* 0x40000040000b7882 */ /* 0x000fe40000000000 */
[----:B------:R-:W-:-:S04]  /*1800*/  UIADD3 UR4, UR4, 0x30100, URZ ;  /* 0x0003010004047890 */ /* 0x000fc8000fffe03f */
[----:B------:R-:W-:-:S04]  /*1810*/  USHF.R.U32.HI UR4, URZ, 0x4, UR4 ;  /* 0x000000043f047899 */ /* 0x000fc80008011604 */
[----:B------:R-:W-:-:S04]  /*1820*/  ULOP3.LUT UR4, UR4, 0x3fff, URZ, 0xc0, !UPT ;  /* 0x00003fff04047892 */ /* 0x000fc8000f8ec03f */
[----:B------:R-:W-:-:S04]  /*1830*/  ULOP3.LUT UR4, UR4, 0x10000, URZ, 0xfc, !UPT ;  /* 0x0001000004047892 */ /* 0x000fc8000f8efc3f */
[----:B------:R-:W-:-:S04]  /*1840*/  ULEA UR8, UR41, UR4, 0x8 ;  /* 0x0000000429087291 */ /* 0x000fc8000f8e403f */
[----:B------:R-:W-:-:S03]  /*1850*/  UIADD3 UR10, UR8, 0x6, URZ ;  /* 0x00000006080a7890 */ /* 0x000fc6000fffe03f */
[----:B------:R-:W-:Y:S02]  /*1860*/  UMOV UR14, UR8 ;  /* 0x00000008000e7c82 */ /* 0x000fe40008000000 */
[----:B------:R-:W-:Y:S01]  /*1870*/  IGMMA.64x32x32.S8.S8 R72, gdesc[UR12], RZ, !UPT, gsb0 ;  /* 0x012000000c4879f1 */ /* 0x000fe2000c0410ff */
[----:B------:R-:W-:Y:S01]  /*1880*/  UMOV UR12, UR5 ;  /* 0x00000005000c7c82 */ /* 0x000fe20008000000 */
[----:B------:R-:W-:Y:S01]  /*1890*/  UMOV UR13, 0x40000040 ;  /* 0x40000040000d7882 */ /* 0x000fe20000000000 */
[----:B------:R-:W-:Y:S01]  /*18a0*/  UIADD3 UR5, UR6, 0x402, URZ ;  /* 0x0000040206057890 */ /* 0x000fe2000fffe03f */
[----:B------:R-:W-:Y:S02]  /*18b0*/  WARPGROUP.DEPBAR.LE gsb0, 0x0 ;  /* 0x00008000000079c5 */ /* 0x000fe40000010000 */
[----:B------:R-:W-:-:S06]  /*18c0*/  WARPGROUP.ARRIVE ;  /* 0x00000000000079c5 */ /* 0x000fcc0000000000 */
        /* <DEDUP_REMOVED lines=13> */
[----:B------:R-:W-:Y:S02]  /*19a0*/  UIADD3 UR12, UR6, 0x2, URZ ;  /* 0x00000002060c7890 */ /* 0x000fe4000fffe03f */
[----:B------:R-:W-:Y:S01]  /*19b0*/  UIADD3 UR14, UR8, 0x2, URZ ;  /* 0x00000002080e7890 */ /* 0x000fe2000fffe03f */
[----:B------:R-:W-:Y:S01]  /*19c0*/  UMOV UR13, 0x40000040 ;  /* 0x40000040000d7882 */ /* 0x000fe20000000000 */
[----:B------:R-:W-:Y:S01]  /*19d0*/  UMOV UR15, 0x40000040 ;  /* 0x40000040000f7882 */ /* 0x000fe20000000000 */
[----:B------:R-:W-:Y:S02]  /*19e0*/  WARPGROUP.DEPBAR.LE gsb0, 0x0 ;  /* 0x00008000000079c5 */ /* 0x000fe40000010000 */
[----:B------:R-:W-:-:S06]  /*19f0*/  WARPGROUP.ARRIVE ;  /* 0x00000000000079c5 */ /* 0x000fcc0000000000 */
[----:B------:R-:W-:Y:S01]  /*1a00*/  IGMMA.64x32x32.S8.S8 R72, gdesc[UR12], R72, gsb0 ;  /* 0x012000000c4879f1 */ /* 0x000fe20008041048 */
[----:B------:R-:W-:Y:S01]  /*1a10*/  UMOV UR12, UR5 ;  /* 0x00000005000c7c82 */ /* 0x000fe20008000000 */
[----:B------:R-:W-:Y:S01]  /*1a20*/  UMOV UR13, 0x40000040 ;  /* 0x40000040000d7882 */ /* 0x000fe20000000000 */
[----:B------:R-:W-:Y:S01]  /*1a30*/  UIADD3 UR5, UR6, 0x404, URZ ;  /* 0x0000040406057890 */ /* 0x000fe2000fffe03f */
        /* <DEDUP_REMOVED lines=24> */
[----:B------:R-:W-:-:S07]  /*1bc0*/  UIADD3 UR5, UR6, 0x6, URZ ;  /* 0x0000000606057890 */ /* 0x000fce000fffe03f */
[----:B------:R-:W-:Y:S01]  /*1bd0*/  UMOV UR8, UR5 ;  /* 0x0000000500087c82 */ /* 0x000fe20008000000 */
        /* <DEDUP_REMOVED lines=11> */
[----:B------:R-:W-:Y:S01]  /*1c90*/  UMOV UR9, 0x40000040 ;  /* 0x4000004000097882 */ /* 0x000fe20000000000 */
[----:B------:R-:W-:Y:S02]  /*1ca0*/  WARPGROUP.DEPBAR.LE gsb0, 0x0 ;  /* 0x00008000000079c5 */ /* 0x000fe40000010000 */
[----:B------:R-:W-:-:S06]  /*1cb0*/  WARPGROUP.ARRIVE ;  /* 0x00000000000079c5 */ /* 0x000fcc0000000000 */
[----:B------:R-:W-:Y:S01]  /*1cc0*/  IGMMA.64x32x32.S8.S8 R24, gdesc[UR12], R24, gsb0 ;  /* 0x012000000c1879f1 */ /* 0x000fe20008041018 */
[----:B------:R-:W-:Y:S02]  /*1cd0*/  UIADD3 UR12, UR6, 0x806, URZ ;  /* 0x00000806060c7890 */ /* 0x000fe4000fffe03f */
[----:B------:R-:W-:Y:S01]  /*1ce0*/  UIADD3 UR6, UR6, 0xc06, URZ ;  /* 0x00000c0606067890 */ /* 0x000fe2000fffe03f */
[----:B------:R-:W-:Y:S02]  /*1cf0*/  WARPGROUP.DEPBAR.LE gsb0, 0x0 ;  /* 0x00008000000079c5 */ /* 0x000fe40000010000 */
[----:B------:R-:W-:-:S06]  /*1d00*/  WARPGROUP.ARRIVE ;  /* 0x00000000000079c5 */ /* 0x000fcc0000000000 */
[----:B------:R-:W-:Y:S01]  /*1d10*/  IGMMA.64x32x32.S8.S8 R72, gdesc[UR8], R72, gsb0 ;  /* 0x01200000084879f1 */ /* 0x000fe20008041048 */
[----:B------:R-:W-:Y:S01]  /*1d20*/  UMOV UR8, UR7 ;  /* 0x0000000700087c82 */ /* 0x000fe20008000000 */
[----:B------:R-:W-:Y:S01]  /*1d30*/  UMOV UR9, 0x40000040 ;  /* 0x4000004000097882 */ /* 0x000fe20000000000 */
        /* <DEDUP_REMOVED lines=12> */
[----:B------:R-:W-:Y:S03]  /*1e00*/  IGMMA.64x32x32.S8.S8 R24, gdesc[UR8], R24, gsb0 ;  /* 0x01200000081879f1 */ /* 0x000fe60008041018 */
[----:B------:R-:W-:Y:S02]  /*1e10*/  WARPGROUP.DEPBAR.LE gsb0, 0x0 ;  /* 0x00008000000079c5 */ /* 0x000fe40000010000 */
[----:B------:R-:W-:Y:S05]  /*1e20*/  @!P2 BRA `(.L_x_22) ;  /* 0x000000080048a947 */ /* 0x000fea0003800000 */
[----:B------:R-:W-:Y:S01]  /*1e30*/  UIADD3 UR5, UR41, 0x1, URZ ;  /* 0x0000000129057890 */ /* 0x000fe2000fffe03f */
[----:B01----:R-:W-:Y:S02]  /*1e40*/  IMAD.U32 R0, RZ, RZ, UR44 ;  /* 0x0000002cff007e24 */ /* 0x003fe4000f8e00ff */
[----:B------:R-:W-:Y:S01]  /*1e50*/  IMAD.U32 R3, RZ, RZ, UR41 ;  /* 0x00000029ff037e24 */ /* 0x000fe2000f8e00ff */
[----:B------:R-:W-:-:S04]  /*1e60*/  UISETP.NE.AND UP0, UPT, UR5, 0x3, UPT ;  /* 0x000000030500788c */ /* 0x000fc8000bf05270 */
[----:B------:R-:W-:Y:S02]  /*1e70*/  USEL UR6, URZ, 0x1, UP0 ;  /* 0x000000013f067887 */ /* 0x000fe40008000000 */
[----:B------:R-:W-:Y:S02]  /*1e80*/  USEL UR5, UR5, URZ, UP0 ;  /* 0x0000003f05057287 */ /* 0x000fe40008000000 */
[----:B------:R-:W-:-:S06]  /*1e90*/  ULOP3.LUT UR6, UR40, UR6, URZ, 0x3c, !UPT ;  /* 0x0000000628067292 */ /* 0x000fcc000f8e3c3f */
[----:B------:R-:W-:-:S07]  /*1ea0*/  IMAD.U32 R7, RZ, RZ, UR6 ;  /* 0x00000006ff077e24 */ /* 0x000fce000f8e00ff */
.L_x_29:
[----:B------:R-:W-:Y:S05]  /*1eb0*/  @!P0 BRA `(.L_x_23) ;  /* 0x0000000000048947 */ /* 0x000fea0003800000 */
[----:B------:R-:W-:Y:S01]  /*1ec0*/  BPT.TRAP 0x1 ;  /* 0x000000040000795c */ /* 0x000fe20000300000 */
.L_x_23:
[----:B------:R-:W0:Y:S01]  /*1ed0*/  S2UR UR7, SR_CgaCtaId ;  /* 0x00000000000779c3 */ /* 0x000e220000008800 */
[----:B------:R-:W-:Y:S01]  /*1ee0*/  UMOV UR6, 0x400 ;  /* 0x0000040000067882 */ /* 0x000fe20000000000 */
[----:B------:R-:W-:Y:S01]  /*1ef0*/  IMAD.U32 R5, RZ, RZ, UR5 ;  /* 0x00000005ff057e24 */ /* 0x000fe2000f8e00ff */
[----:B------:R-:W-:Y:S01]  /*1f00*/  SHF.L.U32 R4, R7, 0x1f, RZ ;  /* 0x0000001f07047819 */ /* 0x000fe200000006ff */
[----:B0-----:R-:W-:-:S06]  /*1f10*/  ULEA UR6, UR7, UR6, 0x18 ;  /* 0x0000000607067291 */ /* 0x001fcc000f8ec03f */
[----:B------:R-:W-:-:S04]  /*1f20*/  IMAD.U32 R6, RZ, RZ, UR6 ;  /* 0x00000006ff067e24 */ /* 0x000fc8000f8e00ff */
[----:B------:R-:W-:-:S04]  /*1f30*/  IMAD R5, R5, 0x8, R6 ;  /* 0x0000000805057824 */ /* 0x000fc800078e0206 */
[----:B------:R0:W1:Y:S01]  /*1f40*/  SYNCS.PHASECHK.TRANS64.TRYWAIT P1, [R5+URZ], R4 ;  /* 0x00000004050075a7 */ /* 0x000062000802017f */
[----:B------:R-:W-:Y:S05]  /*1f50*/  @!P0 BRA `(.L_x_24) ;  /* 0x0000000000048947 */ /* 0x000fea0003800000 */
[----:B------:R-:W-:Y:S01]  /*1f60*/  BPT.TRAP 0x1 ;  /* 0x000000040000795c */ /* 0x000fe20000300000 */
.L_x_24:
[----:B-1----:R-:W-:Y:S05]  /*1f70*/  @P1 BRA `(.L_x_25) ;  /* 0x0000000000081947 */ /* 0x002fea0003800000 */
[----:B------:R-:W1:Y:S02]  /*1f80*/  SYNCS.PHASECHK.TRANS64.TRYWAIT P1, [R5+URZ], R4 ;  /* 0x00000004050075a7 */ /* 0x000e64000802017f */
[----:B-1----:R-:W-:Y:S05]  /*1f90*/  @!P1 BRA `(.L_x_26) ;  /* 0x00000068000c9947 */ /* 0x002fea0003800000 */
.L_x_25:
[----:B------:R-:W-:Y:S01]  /*1fa0*/  ULEA UR8, UR5, UR4, 0x8 ;  /* 0x0000000405087291 */ /* 0x000fe2000f8e403f */
[----:B------:R-:W-:Y:S01]  /*1fb0*/  WARPGROUP.ARRIVE ;  /* 0x00000000000079c5 */ /* 0x000fe20000000000 */
[----:B------:R-:W-:Y:S01]  /*1fc0*/  ULEA UR6, UR5, UR45, 0xc ;  /* 0x0000002d05067291 */ /* 0x000fe2000f8e603f */
[----:B------:R-:W-:Y:S01]  /*1fd0*/  UMOV UR15, 0x40000040 ;  /* 0x40000040000f7882 */ /* 0x000fe20000000000 */
[----:B------:R-:W-:Y:S02]  /*1fe0*/  UMOV UR13, 0x40000040 ;  /* 0x40000040000d7882 */ /* 0x000fe40000000000 */
[----:B------:R-:W-:Y:S01]  /*1ff0*/  UIADD3 UR7, UR6, 0x400, URZ ;  /* 0x0000040006077890 */ /* 0x000fe2000fffe03f */
[----:B------:R-:W-:Y:S02]  /*2000*/  UMOV UR14, UR8 ;  /* 0x00000008000e7c82 */ /* 0x000fe40008000000 */
[----:B------:R-:W-:Y:S01]  /*2010*/  UMOV UR12, UR6 ;  /* 0x00000006000c7c82 */ /* 0x000fe20008000000 */
[----:B------:R-:W-:Y:S01]  /*2020*/  UIADD3 UR9, UR6, 0x800, URZ ;  /* 0x0000080006097890 */ /* 0x000fe2000fffe03f */
[----:B------:R-:W-:Y:S01]  /*2030*/  IGMMA.64x32x32.S8.S8 R72, gdesc[UR12], R72, gsb0 ;  /* 0x012000000c4879f1 */ /* 0x000fe20008041048 */
[----:B------:R-:W-:Y:S01]  /*2040*/  UMOV UR13, 0x40000040 ;  /* 0x40000040000d7882 */ /* 0x000fe20000000000 */
[----:B------:R-:W-:Y:S01]  /*2050*/  UMOV UR12, UR7 ;  /* 0x00000007000c7c82 */ /* 0x000fe20008000000 */
[----:B------:R-:W-:-:S02]  /*2060*/  UIADD3 UR10, UR6, 0xc00, URZ ;  /* 0x00000c00060a7890 */ /* 0x000fc4000fffe03f */
[----:B------:R-:W-:Y:S01]  /*2070*/  UIADD3 UR7, UR6, 0x402, URZ ;  /* 0x0000040206077890 */ /* 0x000fe2000fffe03f */
        /* <DEDUP_REMOVED lines=60> */
[----:B------:R-:W-:Y:S01]  /*2440*/  UMOV UR12, UR10 ;  /* 0x0000000a000c7c82 */ /* 0x000fe20008000000 */
[----:B------:R-:W-:Y:S01]  /*2450*/  UMOV UR13, 0x40000040 ;  /* 0x40000040000d7882 */ /* 0x000fe20000000000 */
[----:B------:R-:W-:Y:S02]  /*2460*/  UIADD3 UR10, UR8, 0x6, URZ ;  /* 0x00000006080a7890 */ /* 0x000fe4000fffe03f */
[----:B------:R-:W-:Y:S01]  /*2470*/  UIADD3 UR8, UR6, 0x6, URZ ;  /* 0x0000000606087890 */ /* 0x000fe2000fffe03f */
        /* <DEDUP_REMOVED lines=25> */
[----:B------:R-:W-:Y:S01]  /*2610*/  BPT.TRAP 0x1 ;  /* 0x000000040000795c */ /* 0x000fe20000300000 */
.L_x_27:
[----:B------:R-:W-:-:S13]  /*2620*/  ISETP.NE.AND P1, PT, R22, RZ, PT ;  /* 0x000000ff1600720c */ /* 0x000fda0003f25270 */
[----:B01----:R-:W-:-:S04]  /*2630*/  @P1 IMAD R4, R3, 0x8, R6 ;  /* 0x0000000803041824 */ /* 0x003fc800078e0206 */
[----:B------:R-:W-:-:S05]  /*2640*/  @P1 VIADD R4, R4, 0x18 ;  /* 0x0000001804041836 */ /* 0x000fca0000000000 */
[----:B------:R-:W-:-:S04]  /*2650*/  @P1 PRMT R4, R19, 0x654, R4 ;  /* 0x0000065413041816 */ /* 0x000fc80000000004 */
[----:B------:R0:W-:Y:S01]  /*2660*/  @P1 SYNCS.ARRIVE.TRANS64.RED.A1T0 RZ, [R4+URZ], RZ ;  /* 0x000000ff04ff19a7 */ /* 0x0001e2000810043f */
[----:B------:R-:W-:-:S13]  /*2670*/  ISETP.GT.U32.AND P1, PT, R18, 0x1, PT ;  /* 0x000000011200780c */ /* 0x000fda0003f24070 */
[----:B0-----:R-:W-:Y:S05]  /*2680*/  @P1 BRA `(.L_x_28) ;  /* 0x0000000000041947 */ /* 0x001fea0003800000 */
[----:B------:R-:W-:Y:S01]  /*2690*/  BPT.TRAP 0x1 ;  /* 0x000000040000795c */ /* 0x000fe20000300000 */
.L_x_28:
[----:B------:R-:W-:Y:S01]  /*26a0*/  UIADD3 UR5, UR5, 0x1, URZ ;  /* 0x0000000105057890 */ /* 0x000fe2000fffe03f */
[C---:B------:R-:W-:Y:S01]  /*26b0*/  ISETP.GT.AND P2, PT, R0.reuse, 0x1, PT ;  /* 0x000000010000780c */ /* 0x040fe20003f44270 */
[----:B------:R-:W-:Y:S02]  /*26c0*/  VIADD R3, R3, 0x1 ;  /* 0x0000000103037836 */ /* 0x000fe40000000000 */
[----:B------:R-:W-:Y:S01]  /*26d0*/  UISETP.NE.AND UP0, UPT, UR5, 0x3, UPT ;  /* 0x000000030500788c */ /* 0x000fe2000bf05270 */
[----:B------:R-:W-:Y:S02]  /*26e0*/  VIADD R0, R0, 0xffffffff ;  /* 0xffffffff00007836 */ /* 0x000fe40000000000 */
[C---:B------:R-:W-:Y:S01]  /*26f0*/  ISETP.NE.AND P1, PT, R3.reuse, 0x3, PT ;  /* 0x000000030300780c */ /* 0x040fe20003f25270 */
[----:B------:R-:W-:Y:S02]  /*2700*/  USEL UR6, URZ, 0x1, UP0 ;  /* 0x000000013f067887 */ /* 0x000fe40008000000 */
[----:B------:R-:W-:Y:S01]  /*2710*/  USEL UR5, UR5, URZ, UP0 ;  /* 0x0000003f05057287 */ /* 0x000fe20008000000 */
[----:B------:R-:W-:-:S03]  /*2720*/  SEL R3, R3, RZ, P1 ;  /* 0x000000ff03037207 */ /* 0x000fc60000800000 */
[----:B------:R-:W-:Y:S01]  /*2730*/  LOP3.LUT R7, R7, UR6, RZ, 0x3c, !PT ;  /* 0x0000000607077c12 */ /* 0x000fe2000f8e3cff */
[----:B------:R-:W-:Y:S07]  /*2740*/  @P2 BRA `(.L_x_29) ;  /* 0xfffffff400d82947 */ /* 0x000fee000383ffff */
.L_x_22:
[----:B01----:R-:W0:Y:S02]  /*2750*/  LDC R0, c[0x0][0x28c] ;  /* 0x0000a300ff007b82 */ /* 0x003e240000000800 */
[----:B0-----:R-:W-:-:S13]  /*2760*/  ISETP.GE.AND P1, PT, R0, 0x1, PT ;  /* 0x000000010000780c */ /* 0x001fda0003f26270 */
[----:B------:R-:W-:Y:S05]  /*2770*/  @!P1 BRA `(.L_x_30) ;  /* 0x0000000000449947 */ /* 0x000fea0003800000 */
[----:B------:R-:W-:Y:S05]  /*2780*/  @!P0 BRA `(.L_x_31) ;  /* 0x0000000000048947 */ /* 0x000fea0003800000 */
[----:B------:R-:W-:Y:S01]  /*2790*/  BPT.TRAP 0x1 ;  /* 0x000000040000795c */ /* 0x000fe20000300000 */
.L_x_31:
[----:B------:R-:W-:-:S13]  /*27a0*/  ISETP.NE.AND P0, PT, R22, RZ, PT ;  /* 0x000000ff1600720c */ /* 0x000fda0003f05270 */
[----:B------:R-:W-:-:S05]  /*27b0*/  VOTEU.ANY UP0, P0 ;  /* 0x00000000003f7886 */ /* 0x000fca0000000100 */
[----:B------:R-:W-:-:S06]  /*27c0*/  @UP0 UIADD3 UR4, UR44, UR41, URZ ;  /* 0x000000292c040290 */ /* 0x000fcc000fffe03f */
[----:B------:R-:W-:Y:S02]  /*27d0*/  IMAD.U32 R4, RZ, RZ, UR4 ;  /* 0x00000004ff047e24 */ /* 0x000fe4000f8e00ff */
[----:B------:R-:W-:Y:S02]  /*27e0*/  IMAD.U32 R3, RZ, RZ, UR4 ;  /* 0x00000004ff037e24 */ /* 0x000fe4000f8e00ff */
[----:B------:R-:W-:-:S05]  /*27f0*/  @P0 IMAD.WIDE.U32 R4, R4, -0x55555555, RZ ;  /* 0xaaaaaaab04040825 */ /* 0x000fca00078e00ff */
[----:B------:R-:W-:-:S05]  /*2800*/  @P0 SHF.R.U32.HI R0, RZ, 0x1, R5 ;  /* 0x00000001ff000819 */ /* 0x000fca0000011605 */
[----:B------:R-:W-:-:S04]  /*2810*/  @P0 IMAD R0, R0, -0x3, R3 ;  /* 0xfffffffd00000824 */ /* 0x000fc800078e0203 */
[----:B------:R-:W-:-:S04]  /*2820*/  @P0 IMAD R0, R0, 0x8, R6 ;  /* 0x0000000800000824 */ /* 0x000fc800078e0206 */
[----:B------:R-:W-:-:S05]  /*2830*/  @P0 VIADD R0, R0, 0x18 ;  /* 0x0000001800000836 */ /* 0x000fca0000000000 */
[----:B------:R-:W-:-:S04]  /*2840*/  @P0 PRMT R0, R19, 0x654, R0 ;  /* 0x0000065413000816 */ /* 0x000fc80000000000 */
[----:B------:R0:W-:Y:S01]  /*2850*/  @P0 SYNCS.ARRIVE.TRANS64.RED.A1T0 RZ, [R0+URZ], RZ ;  /* 0x000000ff00ff09a7 */ /* 0x0001e2000810043f */
[----:B------:R-:W-:-:S13]  /*2860*/  ISETP.GT.U32.AND P0, PT, R18, 0x1, PT ;  /* 0x000000011200780c */ /* 0x000fda0003f04070 */
[----:B0-----:R-:W-:Y:S05]  /*2870*/  @P0 BRA `(.L_x_30) ;  /* 0x0000000000040947 */ /* 0x001fea0003800000 */
[----:B------:R-:W-:Y:S01]  /*2880*/  BPT.TRAP 0x1 ;  /* 0x000000040000795c */ /* 0x000fe20000300000 */
.L_x_30:
[----:B------:R-:W0:Y:S01]  /*2890*/  S2R R10, SR_TID.X ;  /* 0x00000000000a7919 */ /* 0x000e220000002100 */
[----:B------:R-:W-:Y:S01]  /*28a0*/  IMAD.SHL.U32 R102, R102, 0x20, RZ ;  /* 0x0000002066667824 */ /* 0x000fe200078e00ff */
[----:B------:R-:W-:Y:S01]  /*28b0*/  UIADD3 UR41, UR43, UR41, URZ ;  /* 0x000000292b297290 */ /* 0x000fe2000fffe03f */
[----:B------:R-:W-:Y:S01]  /*28c0*/  IMAD.SHL.U32 R8, R103, 0x200, RZ ;  /* 0x0000020067087824 */ /* 0x000fe200078e00ff */
[----:B------:R-:W-:Y:S01]  /*28d0*/  ULDC UR7, c[0x0][0x288] ;  /* 0x0000a20000077ab9 */ /* 0x000fe20000000800 */
[----:B------:R-:W-:Y:S01]  /*28e0*/  ULDC UR10, c[0x0][0x284] ;  /* 0x0000a100000a7ab9 */ /* 0x000fe20000000800 */
[----:B------:R-:W-:Y:S01]  /*28f0*/  UISETP.GT.U32.AND UP0, UPT, UR41, 0x2, UPT ;  /* 0x000000022900788c */ /* 0x000fe2000bf04070 */
[----:B------:R-:W-:Y:S01]  /*2900*/  ISETP.GE.AND P0, PT, R102, UR7, PT ;  /* 0x0000000766007c0c */ /* 0x000fe2000bf06270 */
[----:B------:R-:W-:Y:S01]  /*2910*/  UISETP.GE.U32.AND UP1, UPT, UR43, 0x3, UPT ;  /* 0x000000032b00788c */ /* 0x000fe2000bf26070 */
[----:B------:R-:W-:Y:S01]  /*2920*/  SHF.R.S32.HI R14, RZ, 0x1f, R101 ;  /* 0x0000001fff0e7819 */ /* 0x000fe20000011465 */
[----:B------:R-:W-:Y:S01]  /*2930*/  UISETP.LT.U32.AND UP0, UPT, UR43, 0x3, UP0 ;  /* 0x000000032b00788c */ /* 0x000fe20008701070 */
[----:B------:R-:W-:Y:S01]  /*2940*/  ISETP.GE.OR P0, PT, R8, UR10, P0 ;  /* 0x0000000a08007c0c */ /* 0x000fe20008706670 */
[----:B------:R-:W-:-:S02]  /*2950*/  UIMAD.WIDE.U32 UR4, UR41, -0x55555555, URZ ;  /* 0xaaaaaaab290478a5 */ /* 0x000fc4000f8e003f */
[----:B------:R-:W-:Y:S01]  /*2960*/  USEL UR6, URZ, 0x1, !UP0 ;  /* 0x000000013f067887 */ /* 0x000fe2000c000000 */
[----:B------:R-:W-:Y:S01]  /*2970*/  ULDC.64 UR8, c[0x0][0x5d0] ;  /* 0x0001740000087ab9 */ /* 0x000fe20000000a00 */
[----:B------:R-:W-:Y:S01]  /*2980*/  USHF.R.U32.HI UR4, URZ, 0x1, UR5 ;  /* 0x000000013f047899 */ /* 0x000fe20008011605 */
[----:B------:R-:W-:Y:S01]  /*2990*/  IMAD R0, R14, UR8, RZ ;  /* 0x000000080e007c24 */ /* 0x000fe2000f8e02ff */
[----:B------:R-:W-:Y:S02]  /*29a0*/  ULOP3.LUT UR40, UR40, UR6, URZ, 0x3c, !UPT ;  /* 0x0000000628287292 */ /* 0x000fe4000f8e3c3f */
[----:B------:R-:W-:Y:S01]  /*29b0*/  UIMAD UR41, UR4, -0x3, UR41 ;  /* 0xfffffffd042978a4 */ /* 0x000fe2000f8e0229 */
[----:B------:R-:W-:Y:S01]  /*29c0*/  IMAD R7, R101, UR9, R0 ;  /* 0x0000000965077c24 */ /* 0x000fe2000f8e0200 */
[----:B------:R-:W-:Y:S01]  /*29d0*/  @UP1 ULOP3.LUT UR40, UR40, 0x1, UR4, 0x78, !UPT ;  /* 0x0000000128281892 */ /* 0x000fe2000f8e7804 */
[----:B------:R-:W-:Y:S02]  /*29e0*/  IMAD.MOV.U32 R0, RZ, RZ, -0x1 ;  /* 0xffffffffff007424 */ /* 0x000fe400078e00ff */
[----:B0-----:R-:W-:-:S05]  /*29f0*/  IMAD.SHL.U32 R10, R10, 0x2, RZ ;  /* 0x000000020a0a7824 */ /* 0x001fca00078e00ff */
[----:B------:R-:W-:-:S04]  /*2a00*/  LOP3.LUT R10, R102, 0x6, R10, 0xf8, !PT ;  /* 0x00000006660a7812 */ /* 0x000fc800078ef80a */
[----:B------:R-:W-:-:S03]  /*2a10*/  SHF.R.S32.HI R11, RZ, 0x1f, R10 ;  /* 0x0000001fff0b7819 */ /* 0x000fc6000001140a */
[----:B------:R-:W-:-:S04]  /*2a20*/  IMAD.WIDE.U32 R4, R101, UR8, R10 ;  /* 0x0000000865047c25 */ /* 0x000fc8000f8e000a */
[----:B------:R-:W-:Y:S02]  /*2a30*/  IMAD.IADD R7, R5, 0x1, R7 ;  /* 0x0000000105077824 */ /* 0x000fe400078e0207 */
[----:B------:R-:W-:Y:S01]  /*2a40*/  IMAD.MOV.U32 R6, RZ, RZ, R4 ;  /* 0x000000ffff067224 */ /* 0x000fe200078e0004 */
[----:B------:R-:W-:Y:S06]  /*2a50*/  @P0 BRA `(.L_x_32) ;  /* 0x0000004000800947 */ /* 0x000fec0003800000 */
[----:B------:R-:W0:Y:S01]  /*2a60*/  LDC.64 R4, c[0x0][0x5c8] ;  /* 0x00017200ff047b82 */ /* 0x000e220000000a00 */
[----:B-----5:R-:W-:Y:S01]  /*2a70*/  ISETP.NE.AND P0, PT, R90, RZ, PT ;  /* 0x000000ff5a00720c */ /* 0x020fe20003f05270 */
[----:B------:R-:W-:Y:S01]  /*2a80*/  IMAD.WIDE R20, R103, 0x200, R88 ;  /* 0x0000020067147825 */ /* 0x000fe200078e0258 */
[----:B------:R-:W-:Y:S03]  /*2a90*/  BSSY B0, `(.L_x_32) ;  /* 0x000041c000007945 */ /* 0x000fe60003800000 */
[-C--:B0-----:R-:W-:Y:S02]  /*2aa0*/  IMAD R3, R21, R4.reuse, RZ ;  /* 0x0000000415037224 */ /* 0x081fe400078e02ff */
[----:B------:R-:W-:-:S04]  /*2ab0*/  IMAD.WIDE.U32 R106, R20, R4, R6 ;  /* 0x00000004146a7225 */ /* 0x000fc800078e0006 */
[----:B------:R-:W-:Y:S02]  /*2ac0*/  IMAD R7, R20, R5, R3 ;  /* 0x0000000514077224 */ /* 0x000fe400078e0203 */
[----:B------:R-:W-:Y:S02]  /*2ad0*/  IMAD.IADD R6, R99, 0x1, -R8 ;  /* 0x0000000163067824 */ /* 0x000fe400078e0a08 */
[----:B------:R-:W-:Y:S02]  /*2ae0*/  IMAD.IADD R3, R91, 0x1, -R102 ;  /* 0x000000015b037824 */ /* 0x000fe400078e0a66 */
[----:B------:R-:W-:Y:S01]  /*2af0*/  IMAD.IADD R112, R107, 0x1, R7 ;  /* 0x000000016b707824 */ /* 0x000fe200078e0207 */
[----:B------:R-:W-:Y:S06]  /*2b00*/  @!P0 BRA `(.L_x_33) ;  /* 0x0000002c00a08947 */ /* 0x000fec0003800000 */
[----:B------:R-:W0:Y:S01]  /*2b10*/  LDC.64 R12, c[0x0][0x5b0] ;  /* 0x00016c00ff0c7b82 */ /* 0x000e220000000a00 */
[----:B------:R-:W-:Y:S01]  /*2b20*/  ULDC.64 UR4, c[0x0][0x5b8] ;  /* 0x00016e0000047ab9 */ /* 0x000fe20000000a00 */
[----:B------:R-:W-:Y:S01]  /*2b30*/  ISETP.GE.AND P1, PT, R6, 0x1, PT ;  /* 0x000000010600780c */ /* 0x000fe20003f26270 */
[----:B------:R-:W-:Y:S01]  /*2b40*/  IMAD R14, R14, UR4, RZ ;  /* 0x000000040e0e7c24 */ /* 0x000fe2000f8e02ff */
[----:B------:R-:W-:Y:S01]  /*2b50*/  BSSY B1, `(.L_x_34) ;  /* 0x0000010000017945 */ /* 0x000fe20003800000 */
[----:B------:R-:W-:Y:S01]  /*2b60*/  IMAD.WIDE.U32 R10, R101, UR4, R10 ;  /* 0x00000004650a7c25 */ /* 0x000fe2000f8e000a */
[----:B------:R-:W-:Y:S02]  /*2b70*/  ISETP.LT.OR P5, PT, R3, 0x1, !P1 ;  /* 0x000000010300780c */ /* 0x000fe40004fa1670 */
[----:B------:R-:W1:Y:S01]  /*2b80*/  LDC.64 R8, c[0x0][0x5a8] ;  /* 0x00016a00ff087b82 */ /* 0x000e620000000a00 */
[----:B------:R-:W-:Y:S02]  /*2b90*/  IMAD R101, R101, UR5, R14 ;  /* 0x0000000565657c24 */ /* 0x000fe4000f8e020e */
[----:B------:R-:W-:-:S02]  /*2ba0*/  IMAD.MOV.U32 R102, RZ, RZ, R10 ;  /* 0x000000ffff667224 */ /* 0x000fc400078e000a */
[----:B------:R-:W-:Y:S02]  /*2bb0*/  IMAD.IADD R103, R11, 0x1, R101 ;  /* 0x000000010b677824 */ /* 0x000fe400078e0265 */
[-C--:B0-----:R-:W-:Y:S01]  /*2bc0*/  IMAD R7, R21, R12.reuse, RZ ;  /* 0x0000000c15077224 */ /* 0x081fe200078e02ff */
[----:B------:R-:W-:Y:S01]  /*2bd0*/  SHF.L.U64.HI R105, R12, 0x3, R13 ;  /* 0x000000030c697819 */ /* 0x000fe2000001020d */
[----:B------:R-:W-:-:S04]  /*2be0*/  IMAD.WIDE.U32 R14, R20, R12, R102 ;  /* 0x0000000c140e7225 */ /* 0x000fc800078e0066 */
[----:B------:R-:W-:Y:S01]  /*2bf0*/  IMAD R101, R20, R13, R7 ;  /* 0x0000000d14657224 */ /* 0x000fe200078e0207 */
[----:B-1----:R-:W-:Y:S01]  /*2c00*/  IADD3 R110, P0, R14, R8, RZ ;  /* 0x000000080e6e7210 */ /* 0x002fe20007f1e0ff */
[----:B------:R-:W-:-:S03]  /*2c10*/  IMAD.SHL.U32 R104, R12, 0x8, RZ ;  /* 0x000000080c687824 */ /* 0x000fc600078e00ff */
[----:B------:R-:W-:Y:S01]  /*2c20*/  IADD3.X R111, R9, R15, R101, P0, !PT ;  /* 0x0000000f096f7210 */ /* 0x000fe200007fe465 */
[----:B------:R-:W-:Y:S08]  /*2c30*/  @P5 BRA `(.L_x_35) ;  /* 0x0000000000045947 */ /* 0x000ff00003800000 */
[----:B------:R0:W5:Y:S02]  /*2c40*/  LDG.E.U8 R100, desc[UR38][R110.64] ;  /* 0x000000266e647981 */ /* 0x000164000c1e1100 */
.L_x_35:
[----:B------:R-:W-:Y:S05]  /*2c50*/  BSYNC B1 ;  /* 0x0000000000017941 */ /* 0x000fea0003800000 */
.L_x_34:
[----:B------:R-:W-:Y:S01]  /*2c60*/  IMAD.WIDE.U32 R108, R20, R12, R104 ;  /* 0x0000000c146c7225 */ /* 0x000fe200078e0068 */
[----:B-----5:R-:W-:Y:S01]  /*2c70*/  LOP3.LUT R7, R100, 0xffff, RZ, 0xc0, !PT ;  /* 0x0000ffff64077812 */ /* 0x020fe200078ec0ff */
[----:B------:R-:W-:Y:S01]  /*2c80*/  ULDC.64 UR4, c[0x0][0x5c0] ;  /* 0x0001700000047ab9 */ /* 0x000fe20000000a00 */
[----:B------:R-:W-:Y:S01]  /*2c90*/  ISETP.LT.OR P4, PT, R3, 0x2, !P1 ;  /* 0x000000020300780c */ /* 0x000fe20004f81670 */
[----:B------:R-:W-:Y:S01]  /*2ca0*/  IMAD.IADD R14, R101, 0x1, R109 ;  /* 0x00000001650e7824 */ /* 0x000fe200078e026d */
[----:B------:R-:W-:Y:S01]  /*2cb0*/  PRMT R7, R7, 0x8880, RZ ;  /* 0x0000888007077816 */ /* 0x000fe200000000ff */
[----:B------:R-:W-:Y:S01]  /*2cc0*/  BSSY B1, `(.L_x_36) ;  /* 0x000000f000017945 */ /* 0x000fe20003800000 */
[----:B------:R-:W-:Y:S02]  /*2cd0*/  IADD3 R108, P2, P3, R10, R8, R108 ;  /* 0x000000080a6c7210 */ /* 0x000fe40007b5e06c */
[----:B------:R-:W-:Y:S02]  /*2ce0*/  IADD3 R106, P0, R106, UR4, RZ ;  /* 0x000000046a6a7c10 */ /* 0x000fe4000ff1e0ff */
[----:B------:R-:W-:Y:S01]  /*2cf0*/  IADD3.X R109, R103, R9, R14, P2, P3 ;  /* 0x00000009676d7210 */ /* 0x000fe200017e640e */
[----:B------:R-:W-:Y:S01]  /*2d00*/  IMAD R14, R7, R90, RZ ;  /* 0x0000005a070e7224 */ /* 0x000fe200078e02ff */
[----:B------:R-:W-:-:S02]  /*2d10*/  IADD3.X R107, R112, UR5, RZ, P0, !PT ;  /* 0x00000005706b7c10 */ /* 0x000fc400087fe4ff */
[----:B------:R-:W-:Y:S01]  /*2d20*/  ISETP.GE.AND P0, PT, R6, 0x9, PT ;  /* 0x000000090600780c */ /* 0x000fe20003f06270 */
[----:B------:R-:W-:-:S03]  /*2d30*/  @!P5 IMAD R7, R72, R23, R14 ;  /* 0x000000174807d224 */ /* 0x000fc600078e020e */
[C---:B------:R-:W-:Y:S02]  /*2d40*/  ISETP.LT.OR P2, PT, R3.reuse, 0x1, !P0 ;  /* 0x000000010300780c */ /* 0x040fe40004741670 */
[----:B------:R1:W-:Y:S01]  /*2d50*/  @!P5 STG.E.U8 desc[UR38][R106.64], R7 ;  /* 0x000000076a00d986 */ /* 0x0003e2000c101126 */
[----:B------:R-:W-:Y:S01]  /*2d60*/  ISETP.LT.OR P3, PT, R3, 0x2, !P0 ;  /* 0x000000020300780c */ /* 0x000fe20004761670 */
[----:B------:R-:W-:-:S12]  /*2d70*/  @P4 BRA `(.L_x_37) ;  /* 0x00000000000c4947 */ /* 0x000fd80003800000 */
[----:B------:R-:W1:Y:S02]  /*2d80*/  LDG.E.U8 R100, desc[UR38][R110.64+0x1] ;  /* 0x000001266e647981 */ /* 0x000e64000c1e1100 */
[----:B-1----:R-:W-:-:S05]  /*2d90*/  PRMT R7, R100, 0x8880, RZ ;  /* 0x0000888064077816 */ /* 0x002fca00000000ff */
[----:B------:R-:W-:-:S07]  /*2da0*/  IMAD R14, R7, R90, RZ ;  /* 0x0000005a070e7224 */ /* 0x000fce00078e02ff */
.L_x_37:
[----:B------:R-:W-:Y:S05]  /*2db0*/  BSYNC B1 ;  /* 0x0000000000017941 */ /* 0x000fea0003800000 */
.L_x_36:
[----:B-1----:R-:W-:Y:S01]  /*2dc0*/  @!P4 IMAD R7, R73, R23, R14 ;  /* 0x000000174907c224 */ /* 0x002fe200078e020e */
[----:B------:R-:W-:Y:S01]  /*2dd0*/  @!P2 IADD3 R72, P5, R106, R96, RZ ;  /* 0x000000606a48a210 */ /* 0x000fe20007fbe0ff */
[----:B------:R-:W-:Y:S03]  /*2de0*/  BSSY B1, `(.L_x_38) ;  /* 0x0000007000017945 */ /* 0x000fe60003800000 */
[----:B------:R1:W-:Y:S01]  /*2df0*/  @!P4 STG.E.U8 desc[UR38][R106.64+0x1], R7 ;  /* 0x000001076a00c986 */ /* 0x0003e2000c101126 */
[----:B------:R-:W-:Y:S01]  /*2e00*/  @!P2 IMAD.X R73, R107, 0x1, R93, P5 ;  /* 0x000000016b49a824 */ /* 0x000fe200028e065d */
[----:B------:R-:W-:Y:S07]  /*2e10*/  @P2 BRA `(.L_x_39) ;  /* 0x00000000000c2947 */ /* 0x000fee0003800000 */
[----:B------:R-:W1:Y:S02]  /*2e20*/  LDG.E.U8 R100, desc[UR38][R108.64] ;  /* 0x000000266c647981 */ /* 0x000e64000c1e1100 */
[----:B-1----:R-:W-:-:S05]  /*2e30*/  PRMT R7, R100, 0x8880, RZ ;  /* 0x0000888064077816 */ /* 0x002fca00000000ff */
[----:B------:R-:W-:-:S07]  /*2e40*/  IMAD R14, R7, R90, RZ ;  /* 0x0000005a070e7224 */ /* 0x000fce00078e02ff */
.L_x_39:
[----:B------:R-:W-:Y:S05]  /*2e50*/  BSYNC B1 ;  /* 0x0000000000017941 */ /* 0x000fea0003800000 */
.L_x_38:
[----:B-1----:R-:W-:Y:S01]  /*2e60*/  @!P2 IMAD R7, R74, R23, R14 ;  /* 0x000000174a07a224 */ /* 0x002fe200078e020e */
[----:B------:R-:W-:Y:S01]  /*2e70*/  BSSY B1, `(.L_x_40) ;  /* 0x000000a000017945 */ /* 0x000fe20003800000 */
[C---:B------:R-:W-:Y:S02]  /*2e80*/  ISETP.LT.OR P4, PT, R3.reuse, 0x9, !P1 ;  /* 0x000000090300780c */ /* 0x040fe40004f81670 */
[----:B------:R-:W-:Y:S01]  /*2e90*/  ISETP.LT.OR P5, PT, R3, 0x9, !P0 ;  /* 0x000000090300780c */ /* 0x000fe200047a1670 */
[----:B------:R1:W-:Y:S01]  /*2ea0*/  @!P2 STG.E.U8 desc[UR38][R72.64], R7 ;  /* 0x000000074800a986 */ /* 0x0003e2000c101126 */
[----:B------:R-:W-:-:S05]  /*2eb0*/  @!P3 IADD3 R112, P2, R106, R96, RZ ;  /* 0x000000606a70b210 */ /* 0x000fca0007f5e0ff */
[----:B------:R-:W-:Y:S01]  /*2ec0*/  @!P3 IMAD.X R113, R107, 0x1, R93, P2 ;  /* 0x000000016b71b824 */ /* 0x000fe200010e065d */
[----:B------:R-:W-:Y:S07]  /*2ed0*/  @P3 BRA `(.L_x_41) ;  /* 0x00000000000c3947 */ /* 0x000fee0003800000 */
[----:B------:R-:W1:Y:S02]  /*2ee0*/  LDG.E.U8 R100, desc[UR38][R108.64+0x1] ;  /* 0x000001266c647981 */ /* 0x000e64000c1e1100 */
[----:B-1----:R-:W-:-:S05]  /*2ef0*/  PRMT R7, R100, 0x8880, RZ ;  /* 0x0000888064077816 */ /* 0x002fca00000000ff */
[----:B------:R-:W-:-:S07]  /*2f00*/  IMAD R14, R7, R90, RZ ;  /* 0x0000005a070e7224 */ /* 0x000fce00078e02ff */
.L_x_41:
[----:B------:R-:W-:Y:S05]  /*2f10*/  BSYNC B1 ;  /* 0x0000000000017941 */ /* 0x000fea0003800000 */
.L_x_40:
[----:B------:R-:W-:Y:S01]  /*2f20*/  @!P3 IMAD R75, R75, R23, R14 ;  /* 0x000000174b4bb224 */ /* 0x000fe200078e020e */
[----:B------:R-:W-:Y:S04]  /*2f30*/  BSSY B1, `(.L_x_42) ;  /* 0x0000006000017945 */ /* 0x000fe80003800000 */
[----:B------:R2:W-:Y:S01]  /*2f40*/  @!P3 STG.E.U8 desc[UR38][R112.64+0x1], R75 ;  /* 0x0000014b7000b986 */ /* 0x0005e2000c101126 */
[----:B------:R-:W-:Y:S05]  /*2f50*/  @P4 BRA `(.L_x_43) ;  /* 0x00000000000c4947 */ /* 0x000fea0003800000 */
[----:B------:R-:W1:Y:S02]  /*2f60*/  LDG.E.U8 R100, desc[UR38][R110.64+0x8] ;  /* 0x000008266e647981 */ /* 0x000e64000c1e1100 */
[----:B-1----:R-:W-:-:S05]  /*2f70*/  PRMT R7, R100, 0x8880, RZ ;  /* 0x0000888064077816 */ /* 0x002fca00000000ff */
[----:B------:R-:W-:-:S07]  /*2f80*/  IMAD R14, R7, R90, RZ ;  /* 0x0000005a070e7224 */ /* 0x000fce00078e02ff */
.L_x_43:
[----:B------:R-:W-:Y:S05]  /*2f90*/  BSYNC B1 ;  /* 0x0000000000017941 */ /* 0x000fea0003800000 */
.L_x_42:
[C---:B------:R-:W-:Y:S01]  /*2fa0*/  ISETP.LT.OR P3, PT, R3.reuse, 0xa, !P1 ;  /* 0x0000000a0300780c */ /* 0x040fe20004f61670 */
[----:B-1----:R-:W-:Y:S01]  /*2fb0*/  @!P4 IMAD R7, R76, R23, R14 ;  /* 0x000000174c07c224 */ /* 0x002fe200078e020e */
[----:B------:R-:W-:Y:S01]  /*2fc0*/  BSSY B1, `(.L_x_44) ;  /* 0x000000a000017945 */ /* 0x000fe20003800000 */
[----:B------:R-:W-:Y:S01]  /*2fd0*/  @!P4 IMAD.MOV.U32 R72, RZ, RZ, R106 ;  /* 0x000000ffff48c224 */ /* 0x000fe200078e006a */
[----:B------:R-:W-:Y:S01]  /*2fe0*/  ISETP.LT.OR P2, PT, R3, 0xa, !P0 ;  /* 0x0000000a0300780c */ /* 0x000fe20004741670 */
[----:B------:R-:W-:-:S05]  /*2ff0*/  @!P4 IMAD.MOV.U32 R73, RZ, RZ, R107 ;  /* 0x000000ffff49c224 */ /* 0x000fca00078e006b */
[----:B------:R1:W-:Y:S01]  /*3000*/  @!P4 STG.E.U8 desc[UR38][R72.64+0x8], R7 ;  /* 0x000008074800c986 */ /* 0x0003e2000c101126 */
[----:B------:R-:W-:Y:S02]  /*3010*/  @!P5 IADD3 R74, P4, R106, R96, RZ ;  /* 0x000000606a4ad210 */ /* 0x000fe40007f9e0ff */
[----:B------:R-:W-:Y:S11]  /*3020*/  @P3 BRA `(.L_x_45) ;  /* 0x00000000000c3947 */ /* 0x000ff60003800000 */
[----:B------:R-:W1:Y:S02]  /*3030*/  LDG.E.U8 R100, desc[UR38][R110.64+0x9] ;  /* 0x000009266e647981 */ /* 0x000e64000c1e1100 */
[----:B-1----:R-:W-:-:S05]  /*3040*/  PRMT R7, R100, 0x8880, RZ ;  /* 0x0000888064077816 */ /* 0x002fca00000000ff */
[----:B------:R-:W-:-:S07]  /*3050*/  IMAD R14, R7, R90, RZ ;  /* 0x0000005a070e7224 */ /* 0x000fce00078e02ff */
.L_x_45:
[----:B------:R-:W-:Y:S05]  /*3060*/  BSYNC B1 ;  /* 0x0000000000017941 */ /* 0x000fea0003800000 */
.L_x_44:
[----:B------:R-:W-:Y:S01]  /*3070*/  @!P3 IMAD R77, R77, R23, R14 ;  /* 0x000000174d4db224 */ /* 0x000fe200078e020e */
[----:B------:R-:W-:Y:S01]  /*3080*/  BSSY B1, `(.L_x_46) ;  /* 0x0000009000017945 */ /* 0x000fe20003800000 */
[----:B-1----:R-:W-:Y:S02]  /*3090*/  @!P3 IMAD.MOV.U32 R72, RZ, RZ, R106 ;  /* 0x000000ffff48b224 */ /* 0x002fe400078e006a */
[----:B------:R-:W-:Y:S02]  /*30a0*/  @!P3 IMAD.MOV.U32 R73, RZ, RZ, R107 ;  /* 0x000000ffff49b224 */ /* 0x000fe400078e006b */
[----:B--2---:R-:W-:-:S03]  /*30b0*/  @!P5 IMAD.X R75, R107, 0x1, R93, P4 ;  /* 0x000000016b4bd824 */ /* 0x004fc600020e065d */
[----:B------:R1:W-:Y:S01]  /*30c0*/  @!P3 STG.E.U8 desc[UR38][R72.64+0x9], R77 ;  /* 0x0000094d4800b986 */ /* 0x0003e2000c101126 */
[----:B------:R-:W-:Y:S05]  /*30d0*/  @P5 BRA `(.L_x_47) ;  /* 0x00000000000c5947 */ /* 0x000fea0003800000 */
[----:B------:R-:W2:Y:S02]  /*30e0*/  LDG.E.U8 R100, desc[UR38][R108.64+0x8] ;  /* 0x000008266c647981 */ /* 0x000ea4000c1e1100 */
[----:B--2---:R-:W-:-:S05]  /*30f0*/  PRMT R7, R100, 0x8880, RZ ;  /* 0x0000888064077816 */ /* 0x004fca00000000ff */
[----:B------:R-:W-:-:S07]  /*3100*/  IMAD R14, R7, R90, RZ ;  /* 0x0000005a070e7224 */ /* 0x000fce00078e02ff */
.L_x_47:
[----:B------:R-:W-:Y:S05]  /*3110*/  BSYNC B1 ;  /* 0x0000000000017941 */ /* 0x000fea0003800000 */
.L_x_46:
[----:B------:R-:W-:Y:S01]  /*3120*/  @!P5 IMAD R7, R78, R23, R14 ;  /* 0x000000174e07d224 */ /* 0x000fe200078e020e */
[----:B------:R-:W-:Y:S01]  /*3130*/  BSSY B1, `(.L_x_48) ;  /* 0x000000a000017945 */ /* 0x000fe20003800000 */
[C---:B------:R-:W-:Y:S02]  /*3140*/  ISETP.LT.OR P3, PT, R3.reuse, 0x11, !P1 ;  /* 0x000000110300780c */ /* 0x040fe40004f61670 */
[----:B------:R-:W-:Y:S01]  /*3150*/  ISETP.LT.OR P4, PT, R3, 0x11, !P0 ;  /* 0x000000110300780c */ /* 0x000fe20004781670 */
[----:B------:R2:W-:Y:S01]  /*3160*/  @!P5 STG.E.U8 desc[UR38][R74.64+0x8], R7 ;  /* 0x000008074a00d986 */ /* 0x0005e2000c101126 */
[----:B-1----:R-:W-:-:S05]  /*3170*/  @!P2 IADD3 R72, P5, R106, R96, RZ ;  /* 0x000000606a48a210 */ /* 0x002fca0007fbe0ff */
[----:B------:R-:W-:Y:S01]  /*3180*/  @!P2 IMAD.X R73, R107, 0x1, R93, P5 ;  /* 0x000000016b49a824 */ /* 0x000fe200028e065d */
[----:B------:R-:W-:Y:S07]  /*3190*/  @P2 BRA `(.L_x_49) ;  /* 0x00000000000c2947 */ /* 0x000fee0003800000 */
[----:B------:R-:W2:Y:S02]  /*31a0*/  LDG.E.U8 R100, desc[UR38][R108.64+0x9] ;  /* 0x000009266c647981 */ /* 0x000ea4000c1e1100 */
[----:B--2---:R-:W-:-:S05]  /*31b0*/  PRMT R7, R100, 0x8880, RZ ;  /* 0x0000888064077816 */ /* 0x004fca00000000ff */
[----:B------:R-:W-:-:S07]  /*31c0*/  IMAD R14, R7, R90, RZ ;  /* 0x0000005a070e7224 */ /* 0x000fce00078e02ff */
.L_x_49:
[----:B------:R-:W-:Y:S05]  /*31d0*/  BSYNC B1 ;  /* 0x0000000000017941 */ /* 0x000fea0003800000 */
.L_x_48:
[----:B------:R-:W-:Y:S01]  /*31e0*/  @!P2 IMAD R79, R79, R23, R14 ;  /* 0x000000174f4fa224 */ /* 0x000fe200078e020e */
[----:B------:R-:W-:Y:S04]  /*31f0*/  BSSY B1, `(.L_x_50) ;  /* 0x0000006000017945 */ /* 0x000fe80003800000 */
[----:B------:R1:W-:Y:S01]  /*3200*/  @!P2 STG.E.U8 desc[UR38][R72.64+0x9], R79 ;  /* 0x0000094f4800a986 */ /* 0x0003e2000c101126 */
[----:B------:R-:W-:Y:S05]  /*3210*/  @P3 BRA `(.L_x_51) ;  /* 0x00000000000c3947 */ /* 0x000fea0003800000 */
[----:B------:R-:W2:Y:S02]  /*3220*/  LDG.E.U8 R100, desc[UR38][R110.64+0x10] ;  /* 0x000010266e647981 */ /* 0x000ea4000c1e1100 */
[----:B--2---:R-:W-:-:S05]  /*3230*/  PRMT R7, R100, 0x8880, RZ ;  /* 0x0000888064077816 */ /* 0x004fca00000000ff */
[----:B------:R-:W-:-:S07]  /*3240*/  IMAD R14, R7, R90, RZ ;  /* 0x0000005a070e7224 */ /* 0x000fce00078e02ff */
.L_x_51:
[----:B------:R-:W-:Y:S05]  /*3250*/  BSYNC B1 ;  /* 0x0000000000017941 */ /* 0x000fea0003800000 */
.L_x_50:
[C---:B------:R-:W-:Y:S01]  /*3260*/  ISETP.LT.OR P5, PT, R3.reuse, 0x12, !P1 ;  /* 0x000000120300780c */ /* 0x040fe20004fa1670 */
[----:B--2---:R-:W-:Y:S01]  /*3270*/  @!P3 IMAD R7, R80, R23, R14 ;  /* 0x000000175007b224 */ /* 0x004fe200078e020e */
[----:B------:R-:W-:Y:S01]  /*3280*/  BSSY B1, `(.L_x_52) ;  /* 0x000000a000017945 */ /* 0x000fe20003800000 */
[----:B-1----:R-:W-:Y:S01]  /*3290*/  @!P3 IMAD.MOV.U32 R72, RZ, RZ, R106 ;  /* 0x000000ffff48b224 */ /* 0x002fe200078e006a */
        /* <DEDUP_REMOVED lines=8> */
.L_x_53:
[----:B------:R-:W-:Y:S05]  /*3320*/  BSYNC B1 ;  /* 0x0000000000017941 */ /* 0x000fea0003800000 */
.L_x_52:
[----:B------:R-:W-:Y:S01]  /*3330*/  @!P5 IMAD R81, R81, R23, R14 ;  /* 0x000000175151d224 */ /* 0x000fe200078e020e */
[----:B------:R-:W-:Y:S01]  /*3340*/  BSSY B1, `(.L_x_54) ;  /* 0x0000009000017945 */ /* 0x000fe20003800000 */
[----:B-1----:R-:W-:Y:S02]  /*3350*/  @!P5 IMAD.MOV.U32 R72, RZ, RZ, R106 ;  /* 0x000000ffff48d224 */ /* 0x002fe400078e006a */
[----:B------:R-:W-:Y:S02]  /*3360*/  @!P5 IMAD.MOV.U32 R73, RZ, RZ, R107 ;  /* 0x000000ffff49d224 */ /* 0x000fe400078e006b */
[----:B------:R-:W-:-:S03]  /*3370*/  @!P4 IMAD.X R75, R107, 0x1, R93, P3 ;  /* 0x000000016b4bc824 */ /* 0x000fc600018e065d */
[----:B------:R1:W-:Y:S01]  /*3380*/  @!P5 STG.E.U8 desc[UR38][R72.64+0x11], R81 ;  /* 0x000011514800d986 */ /* 0x0003e2000c101126 */
[----:B------:R-:W-:Y:S05]  /*3390*/  @P4 BRA `(.L_x_55) ;  /* 0x00000000000c4947 */ /* 0x000fea0003800000 */
[----:B------:R-:W2:Y:S02]  /*33a0*/  LDG.E.U8 R100, desc[UR38][R108.64+0x10] ;  /* 0x000010266c647981 */ /* 0x000ea4000c1e1100 */
[----:B--2---:R-:W-:-:S05]  /*33b0*/  PRMT R7, R100, 0x8880, RZ ;  /* 0x0000888064077816 */ /* 0x004fca00000000ff */
[----:B------:R-:W-:-:S07]  /*33c0*/  IMAD R14, R7, R90, RZ ;  /* 0x0000005a070e7224 */ /* 0x000fce00078e02ff */
.L_x_55:
[----:B------:R-:W-:Y:S05]  /*33d0*/  BSYNC B1 ;  /* 0x0000000000017941 */ /* 0x000fea0003800000 */
.L_x_54:
[----:B------:R-:W-:Y:S01]  /*33e0*/  @!P4 IMAD R7, R82, R23, R14 ;  /* 0x000000175207c224 */ /* 0x000fe200078e020e */
[----:B-1----:R-:W-:Y:S01]  /*33f0*/  @!P2 IADD3 R72, P5, R106, R96, RZ ;  /* 0x000000606a48a210 */ /* 0x002fe20007fbe0ff */
[----:B------:R-:W-:Y:S01]  /*3400*/  BSSY B1, `(.L_x_56) ;  /* 0x000000b000017945 */ /* 0x000fe20003800000 */
[----:B------:R-:W-:Y:S02]  /*3410*/  IADD3 R79, P3, R20, 0x80, RZ ;  /* 0x00000080144f7810 */ /* 0x000fe40007f7e0ff */
[----:B------:R1:W-:Y:S01]  /*3420*/  @!P4 STG.E.U8 desc[UR38][R74.64+0x10], R7 ;  /* 0x000010074a00c986 */ /* 0x0003e2000c101126 */
[----:B------:R-:W-:Y:S01]  /*3430*/  ISETP.LT.OR P4, PT, R3, 0x19, !P1 ;  /* 0x000000190300780c */ /* 0x000fe20004f81670 */
[----:B------:R-:W-:Y:S01]  /*3440*/  @!P2 IMAD.X R73, R107, 0x1, R93, P5 ;  /* 0x000000016b49a824 */ /* 0x000fe200028e065d */
[C---:B------:R-:W-:Y:S02]  /*3450*/  ISETP.LT.OR P1, PT, R3.reuse, 0x1a, !P1 ;  /* 0x0000001a0300780c */ /* 0x040fe40004f21670 */
[----:B------:R-:W-:Y:S01]  /*3460*/  ISETP.LT.OR P5, PT, R3, 0x19, !P0 ;  /* 0x000000190300780c */ /* 0x000fe200047a1670 */
[----:B------:R-:W-:-:S12]  /*3470*/  @P2 BRA `(.L_x_57) ;  /* 0x00000000000c2947 */ /* 0x000fd80003800000 */
[----:B------:R-:W1:Y:S02]  /*3480*/  LDG.E.U8 R100, desc[UR38][R108.64+0x11] ;  /* 0x000011266c647981 */ /* 0x000e64000c1e1100 */
[----:B-1----:R-:W-:-:S05]  /*3490*/  PRMT R7, R100, 0x8880, RZ ;  /* 0x0000888064077816 */ /* 0x002fca00000000ff */
[----:B------:R-:W-:-:S07]  /*34a0*/  IMAD R14, R7, R90, RZ ;  /* 0x0000005a070e7224 */ /* 0x000fce00078e02ff */
.L_x_57:
[----:B------:R-:W-:Y:S05]  /*34b0*/  BSYNC B1 ;  /* 0x0000000000017941 */ /* 0x000fea0003800000 */
.L_x_56:
[----:B------:R-:W-:Y:S01]  /*34c0*/  @!P2 IMAD R83, R83, R23, R14 ;  /* 0x000000175353a224 */ /* 0x000fe200078e020e */
[----:B------:R-:W-:Y:S04]  /*34d0*/  BSSY B1, `(.L_x_58) ;  /* 0x0000006000017945 */ /* 0x000fe80003800000 */
[----:B------:R2:W-:Y:S01]  /*34e0*/  @!P2 STG.E.U8 desc[UR38][R72.64+0x11], R83 ;  /* 0x000011534800a986 */ /* 0x0005e2000c101126 */
[----:B------:R-:W-:Y:S05]  /*34f0*/  @P4 BRA `(.L_x_59) ;  /* 0x00000000000c4947 */ /* 0x000fea0003800000 */
[----:B------:R-:W1:Y:S02]  /*3500*/  LDG.E.U8 R100, desc[UR38][R110.64+0x18] ;  /* 0x000018266e647981 */ /* 0x000e64000c1e1100 */
[----:B-1----:R-:W-:-:S05]  /*3510*/  PRMT R7, R100, 0x8880, RZ ;  /* 0x0000888064077816 */ /* 0x002fca00000000ff */
[----:B------:R-:W-:-:S07]  /*3520*/  IMAD R14, R7, R90, RZ ;  /* 0x0000005a070e7224 */ /* 0x000fce00078e02ff */
.L_x_59:
[----:B------:R-:W-:Y:S05]  /*3530*/  BSYNC B1 ;  /* 0x0000000000017941 */ /* 0x000fea0003800000 */
.L_x_58:
[----:B-1----:R-:W-:Y:S01]  /*3540*/  @!P4 IMAD R7, R84, R23, R14 ;  /* 0x000000175407c224 */ /* 0x002fe200078e020e */
[----:B------:R-:W-:Y:S01]  /*3550*/  BSSY B1, `(.L_x_60) ;  /* 0x0000008000017945 */ /* 0x000fe20003800000 */
[----:B--2---:R-:W-:Y:S02]  /*3560*/  @!P4 IMAD.MOV.U32 R72, RZ, RZ, R106 ;  /* 0x000000ffff48c224 */ /* 0x004fe400078e006a */
[----:B------:R-:W-:-:S05]  /*3570*/  @!P4 IMAD.MOV.U32 R73, RZ, RZ, R107 ;  /* 0x000000ffff49c224 */ /* 0x000fca00078e006b */
[----:B------:R1:W-:Y:S01]  /*3580*/  @!P4 STG.E.U8 desc[UR38][R72.64+0x18], R7 ;  /* 0x000018074800c986 */ /* 0x0003e2000c101126 */
[----:B------:R-:W-:Y:S05]  /*3590*/  @P1 BRA `(.L_x_61) ;  /* 0x00000000000c1947 */ /* 0x000fea0003800000 */
[----:B------:R-:W1:Y:S02]  /*35a0*/  LDG.E.U8 R100, desc[UR38][R110.64+0x19] ;  /* 0x000019266e647981 */ /* 0x000e64000c1e1100 */
[----:B-1----:R-:W-:-:S05]  /*35b0*/  PRMT R7, R100, 0x8880, RZ ;  /* 0x0000888064077816 */ /* 0x002fca00000000ff */
[----:B------:R-:W-:-:S07]  /*35c0*/  IMAD R14, R7, R90, RZ ;  /* 0x0000005a070e7224 */ /* 0x000fce00078e02ff */
.L_x_61:
[----:B------:R-:W-:Y:S05]  /*35d0*/  BSYNC B1 ;  /* 0x0000000000017941 */ /* 0x000fea0003800000 */
.L_x_60:
[----:B------:R-:W-:Y:S01]  /*35e0*/  @!P1 IMAD R85, R85, R23, R14 ;  /* 0x0000001755559224 */ /* 0x000fe200078e020e */
[----:B------:R-:W-:Y:S01]  /*35f0*/  ISETP.LT.OR P2, PT, R3, 0x1a, !P0 ;  /* 0x0000001a0300780c */ /* 0x000fe20004741670 */
[----:B-1----:R-:W-:Y:S01]  /*3600*/  @!P1 IMAD.MOV.U32 R72, RZ, RZ, R106 ;  /* 0x000000ffff489224 */ /* 0x002fe200078e006a */
[----:B------:R-:W-:Y:S01]  /*3610*/  @!P5 IADD3 R74, P0, R106, R96, RZ ;  /* 0x000000606a4ad210 */ /* 0x000fe20007f1e0ff */
[----:B------:R-:W-:Y:S01]  /*3620*/  @!P1 IMAD.MOV.U32 R73, RZ, RZ, R107 ;  /* 0x000000ffff499224 */ /* 0x000fe200078e006b */
[----:B------:R-:W-:Y:S01]  /*3630*/  BSSY B1, `(.L_x_62) ;  /* 0x0000008000017945 */ /* 0x000fe20003800000 */
[----:B------:R-:W-:Y:S02]  /*3640*/  IMAD.X R15, RZ, RZ, R21, P3 ;  /* 0x000000ffff0f7224 */ /* 0x000fe400018e0615 */
[----:B------:R-:W-:Y:S01]  /*3650*/  @!P5 IMAD.X R75, R107, 0x1, R93, P0 ;  /* 0x000000016b4bd824 */ /* 0x000fe200000e065d */
[----:B------:R1:W-:Y:S01]  /*3660*/  @!P1 STG.E.U8 desc[UR38][R72.64+0x19], R85 ;  /* 0x0000195548009986 */ /* 0x0003e2000c101126 */
[----:B------:R-:W-:Y:S06]  /*3670*/  @P5 BRA `(.L_x_63) ;  /* 0x00000000000c5947 */ /* 0x000fec0003800000 */
[----:B------:R-:W2:Y:S02]  /*3680*/  LDG.E.U8 R100, desc[UR38][R108.64+0x18] ;  /* 0x000018266c647981 */ /* 0x000ea4000c1e1100 */
[----:B--2---:R-:W-:-:S05]  /*3690*/  PRMT R7, R100, 0x8880, RZ ;  /* 0x0000888064077816 */ /* 0x004fca00000000ff */
[----:B------:R-:W-:-:S07]  /*36a0*/  IMAD R14, R7, R90, RZ ;  /* 0x0000005a070e7224 */ /* 0x000fce00078e02ff */
.L_x_63:
[----:B------:R-:W-:Y:S05]  /*36b0*/  BSYNC B1 ;  /* 0x0000000000017941 */ /* 0x000fea0003800000 */
.L_x_62:
[----:B------:R-:W-:Y:S01]  /*36c0*/  @!P5 IMAD R7, R86, R23, R14 ;  /* 0x000000175607d224 */ /* 0x000fe200078e020e */
[----:B------:R-:W-:Y:S01]  /*36d0*/  BSSY B1, `(.L_x_64) ;  /* 0x0000008000017945 */ /* 0x000fe20003800000 */
[-C--:B------:R-:W-:Y:S02]  /*36e0*/  IMAD R76, R15, R12.reuse, RZ ;  /* 0x0000000c0f4c7224 */ /* 0x080fe400078e02ff */
[----:B-1----:R-:W-:Y:S01]  /*36f0*/  IMAD.WIDE.U32 R72, R79, R12, R102 ;  /* 0x0000000c4f487225 */ /* 0x002fe200078e0066 */
[----:B------:R1:W-:Y:S01]  /*3700*/  @!P5 STG.E.U8 desc[UR38][R74.64+0x18], R7 ;  /* 0x000018074a00d986 */ /* 0x0003e2000c101126 */
[----:B------:R-:W-:Y:S05]  /*3710*/  @P2 BRA `(.L_x_65) ;  /* 0x00000000000c2947 */ /* 0x000fea0003800000 */
[----:B------:R-:W1:Y:S02]  /*3720*/  LDG.E.U8 R100, desc[UR38][R108.64+0x19] ;  /* 0x000019266c647981 */ /* 0x000e64000c1e1100 */
[----:B-1----:R-:W-:-:S05]  /*3730*/  PRMT R7, R100, 0x8880, RZ ;  /* 0x0000888064077816 */ /* 0x002fca00000000ff */
[----:B------:R-:W-:-:S07]  /*3740*/  IMAD R14, R7, R90, RZ ;  /* 0x0000005a070e7224 */ /* 0x000fce00078e02ff */
.L_x_65:
[----:B------:R-:W-:Y:S05]  /*3750*/  BSYNC B1 ;  /* 0x0000000000017941 */ /* 0x000fea0003800000 */
.L_x_64:
[----:B------:R-:W-:Y:S01]  /*3760*/  ISETP.GE.AND P1, PT, R6, 0x81, PT ;  /* 0x000000810600780c */ /* 0x000fe20003f26270 */
[----:B------:R-:W-:Y:S01]  /*3770*/  @!P2 IMAD R87, R87, R23, R14 ;  /* 0x000000175757a224 */ /* 0x000fe200078e020e */
[----:B-1----:R-:W-:Y:S01]  /*3780*/  @!P2 IADD3 R74, P4, R106, R96, RZ ;  /* 0x000000606a4aa210 */ /* 0x002fe20007f9e0ff */
[----:B------:R-:W-:Y:S01]  /*3790*/  IMAD R15, R79, R13, R76 ;  /* 0x0000000d4f0f7224 */ /* 0x000fe200078e024c */
[----:B------:R-:W-:Y:S01]  /*37a0*/  ISETP.LT.OR P5, PT, R3, 0x1, !P1 ;  /* 0x000000010300780c */ /* 0x000fe20004fa1670 */
[----:B------:R-:W-:Y:S01]  /*37b0*/  BSSY B1, `(.L_x_66) ;  /* 0x000000d000017945 */ /* 0x000fe20003800000 */
[----:B------:R-:W-:Y:S01]  /*37c0*/  IADD3 R76, P3, R72, R8, RZ ;  /* 0x00000008484c7210 */ /* 0x000fe20007f7e0ff */
[----:B------:R-:W-:Y:S01]  /*37d0*/  @!P2 IMAD.X R75, R107, 0x1, R93, P4 ;  /* 0x000000016b4ba824 */ /* 0x000fe200020e065d */
[----:B------:R-:W-:Y:S02]  /*37e0*/  ISETP.GE.AND P0, PT, R6, 0x89, PT ;  /* 0x000000890600780c */ /* 0x000fe40003f06270 */
[----:B------:R-:W-:-:S02]  /*37f0*/  IADD3.X R77, R9, R73, R15, P3, !PT ;  /* 0x00000049094d7210 */ /* 0x000fc40001ffe40f */
[----:B------:R1:W-:Y:S01]  /*3800*/  @!P2 STG.E.U8 desc[UR38][R74.64+0x19], R87 ;  /* 0x000019574a00a986 */ /* 0x0003e2000c101126 */
[----:B------:R-:W-:Y:S02]  /*3810*/  IADD3 R72, P2, R106, R95, RZ ;  /* 0x0000005f6a487210 */ /* 0x000fe40007f5e0ff */
[----:B------:R-:W-:-:S03]  /*3820*/  ISETP.LT.OR P3, PT, R3, 0x9, !P0 ;  /* 0x000000090300780c */ /* 0x000fc60004761670 */
[----:B------:R-:W-:Y:S01]  /*3830*/  IMAD.X R73, R107, 0x1, R92, P2 ;  /* 0x000000016b497824 */ /* 0x000fe200010e065c */
[----:B------:R-:W-:Y:S09]  /*3840*/  @P5 BRA `(.L_x_67) ;  /* 0x00000000000c5947 */ /* 0x000ff20003800000 */
[----:B------:R-:W2:Y:S02]  /*3850*/  LDG.E.U8 R100, desc[UR38][R76.64] ;  /* 0x000000264c647981 */ /* 0x000ea4000c1e1100 */
[----:B--2---:R-:W-:-:S05]  /*3860*/  PRMT R7, R100, 0x8880, RZ ;  /* 0x0000888064077816 */ /* 0x004fca00000000ff */
[----:B------:R-:W-:-:S07]  /*3870*/  IMAD R14, R7, R90, RZ ;  /* 0x0000005a070e7224 */ /* 0x000fce00078e02ff */
.L_x_67:
[----:B------:R-:W-:Y:S05]  /*3880*/  BSYNC B1 ;  /* 0x0000000000017941 */ /* 0x000fea0003800000 */
.L_x_66:
[----:B------:R-:W-:Y:S01]  /*3890*/  @!P5 IMAD R7, R56, R23, R14 ;  /* 0x000000173807d224 */ /* 0x000fe200078e020e */
[----:B------:R-:W-:Y:S01]  /*38a0*/  ISETP.LT.OR P4, PT, R3, 0xa, !P0 ;  /* 0x0000000a0300780c */ /* 0x000fe20004781670 */
[----:B-1----:R-:W-:Y:S01]  /*38b0*/  IMAD.WIDE.U32 R74, R79, R12, R104 ;  /* 0x0000000c4f4a7225 */ /* 0x002fe200078e0068 */
[----:B------:R-:W-:Y:S02]  /*38c0*/  BSSY B1, `(.L_x_68) ;  /* 0x000000f000017945 */ /* 0x000fe40003800000 */
[----:B------:R1:W-:Y:S01]  /*38d0*/  @!P5 STG.E.U8 desc[UR38][R72.64], R7 ;  /* 0x000000074800d986 */ /* 0x0003e2000c101126 */
[----:B------:R-:W-:Y:S01]  /*38e0*/  IMAD.IADD R15, R15, 0x1, R75 ;  /* 0x000000010f0f7824 */ /* 0x000fe200078e024b */
[----:B------:R-:W-:-:S04]  /*38f0*/  IADD3 R80, P2, P5, R10, R8, R74 ;  /* 0x000000080a507210 */ /* 0x000fc80007d5e04a */
[----:B------:R-:W-:Y:S02]  /*3900*/  IADD3.X R81, R103, R9, R15, P2, P5 ;  /* 0x0000000967517210 */ /* 0x000fe400017ea40f */
[----:B------:R-:W-:-:S04]  /*3910*/  @!P3 IADD3 R74, P2, P5, R96, R106, R95 ;  /* 0x0000006a604ab210 */ /* 0x000fc80007d5e05f */
[----:B------:R-:W-:Y:S02]  /*3920*/  @!P3 IADD3.X R75, R93, R107, R92, P2, P5 ;  /* 0x0000006b5d4bb210 */ /* 0x000fe400017ea45c */
[----:B------:R-:W-:-:S04]  /*3930*/  @!P4 IADD3 R82, P2, P5, R96, R106, R95 ;  /* 0x0000006a6052c210 */ /* 0x000fc80007d5e05f */
[----:B------:R-:W-:Y:S02]  /*3940*/  @!P4 IADD3.X R83, R93, R107, R92, P2, P5 ;  /* 0x0000006b5d53c210 */ /* 0x000fe400017ea45c */
[C---:B------:R-:W-:Y:S02]  /*3950*/  ISETP.LT.OR P5, PT, R3.reuse, 0x2, !P1 ;  /* 0x000000020300780c */ /* 0x040fe40004fa1670 */
[----:B------:R-:W-:-:S11]  /*3960*/  ISETP.LT.OR P2, PT, R3, 0x1, !P0 ;  /* 0x000000010300780c */ /* 0x000fd60004741670 */
[----:B-1----:R-:W-:Y:S05]  /*3970*/  @P5 BRA `(.L_x_69) ;  /* 0x00000000000c5947 */ /* 0x002fea0003800000 */
[----:B------:R-:W2:Y:S02]  /*3980*/  LDG.E.U8 R100, desc[UR38][R76.64+0x1] ;  /* 0x000001264c647981 */ /* 0x000ea4000c1e1100 */
[----:B--2---:R-:W-:-:S05]  /*3990*/  PRMT R7, R100, 0x8880, RZ ;  /* 0x0000888064077816 */ /* 0x004fca00000000ff */
[----:B------:R-:W-:-:S07]  /*39a0*/  IMAD R14, R7, R90, RZ ;  /* 0x0000005a070e7224 */ /* 0x000fce00078e02ff */
.L_x_69:
[----:B------:R-:W-:Y:S05]  /*39b0*/  BSYNC B1 ;  /* 0x0000000000017941 */ /* 0x000fea0003800000 */
.L_x_68:
[----:B------:R-:W-:Y:S01]  /*39c0*/  @!P5 IMAD R7, R57, R23, R14 ;  /* 0x000000173907d224 */ /* 0x000fe200078e020e */
[----:B------:R-:W-:Y:S01]  /*39d0*/  BSSY B1, `(.L_x_70) ;  /* 0x000000b000017945 */ /* 0x000fe20003800000 */
[----:B------:R-:W-:Y:S02]  /*39e0*/  IMAD.MOV.U32 R78, RZ, RZ, R72 ;  /* 0x000000ffff4e7224 */ /* 0x000fe400078e0048 */
[----:B------:R-:W-:-:S05]  /*39f0*/  IMAD.MOV.U32 R79, RZ, RZ, R73 ;  /* 0x000000ffff4f7224 */ /* 0x000fca00078e0049 */
[----:B------:R1:W-:Y:S01]  /*3a00*/  @!P5 STG.E.U8 desc[UR38][R78.64+0x1], R7 ;  /* 0x000001074e00d986 */ /* 0x0003e2000c101126 */
[----:B------:R-:W-:-:S05]  /*3a10*/  @!P2 IADD3 R56, P5, R72, R96, RZ ;  /* 0x000000604838a210 */ /* 0x000fca0007fbe0ff */
[----:B------:R-:W-:Y:S01]  /*3a20*/  @!P2 IMAD.X R57, R73, 0x1, R93, P5 ;  /* 0x000000014939a824 */ /* 0x000fe200028e065d */
[----:B------:R-:W-:Y:S01]  /*3a30*/  ISETP.LT.OR P5, PT, R3, 0x2, !P0 ;  /* 0x000000020300780c */ /* 0x000fe200047a1670 */
[----:B------:R-:W-:-:S12]  /*3a40*/  @P2 BRA `(.L_x_71) ;  /* 0x00000000000c2947 */ /* 0x000fd80003800000 */
[----:B------:R-:W1:Y:S02]  /*3a50*/  LDG.E.U8 R100, desc[UR38][R80.64] ;  /* 0x0000002650647981 */ /* 0x000e64000c1e1100 */
[----:B-1----:R-:W-:-:S05]  /*3a60*/  PRMT R7, R100, 0x8880, RZ ;  /* 0x0000888064077816 */ /* 0x002fca00000000ff */
[----:B------:R-:W-:-:S07]  /*3a70*/  IMAD R14, R7, R90, RZ ;  /* 0x0000005a070e7224 */ /* 0x000fce00078e02ff */
.L_x_71:
[----:B------:R-:W-:Y:S05]  /*3a80*/  BSYNC B1 ;  /* 0x0000000000017941 */ /* 0x000fea0003800000 */
.L_x_70:
[----:B-1----:R-:W-:Y:S01]  /*3a90*/  @!P2 IMAD R7, R58, R23, R14 ;  /* 0x000000173a07a224 */ /* 0x002fe200078e020e */
[----:B------:R-:W-:Y:S04]  /*3aa0*/  BSSY B1, `(.L_x_72) ;  /* 0x0000009000017945 */ /* 0x000fe80003800000 */
        /* <DEDUP_REMOVED lines=8> */
.L_x_73:
[----:B------:R-:W-:Y:S05]  /*3b30*/  BSYNC B1 ;  /* 0x0000000000017941 */ /* 0x000fea0003800000 */
.L_x_72:
[----:B------:R-:W-:Y:S01]  /*3b40*/  @!P5 IMAD R59, R59, R23, R14 ;  /* 0x000000173b3bd224 */ /* 0x000fe200078e020e */
[----:B------:R-:W-:Y:S04]  /*3b50*/  BSSY B1, `(.L_x_74) ;  /* 0x0000006000017945 */ /* 0x000fe80003800000 */
[----:B------:R2:W-:Y:S01]  /*3b60*/  @!P5 STG.E.U8 desc[UR38][R72.64+0x1], R59 ;  /* 0x0000013b4800d986 */ /* 0x0005e2000c101126 */
[----:B------:R-:W-:Y:S05]  /*3b70*/  @P2 BRA `(.L_x_75) ;  /* 0x00000000000c2947 */ /* 0x000fea0003800000 */
[----:B------:R-:W1:Y:S02]  /*3b80*/  LDG.E.U8 R100, desc[UR38][R76.64+0x8] ;  /* 0x000008264c647981 */ /* 0x000e64000c1e1100 */
[----:B-1----:R-:W-:-:S05]  /*3b90*/  PRMT R7, R100, 0x8880, RZ ;  /* 0x0000888064077816 */ /* 0x002fca00000000ff */
[----:B------:R-:W-:-:S07]  /*3ba0*/  IMAD R14, R7, R90, RZ ;  /* 0x0000005a070e7224 */ /* 0x000fce00078e02ff */
.L_x_75:
[----:B------:R-:W-:Y:S05]  /*3bb0*/  BSYNC B1 ;  /* 0x0000000000017941 */ /* 0x000fea0003800000 */
.L_x_74:
[C---:B------:R-:W-:Y:S01]  /*3bc0*/  ISETP.LT.OR P5, PT, R3.reuse, 0xa, !P1 ;  /* 0x0000000a0300780c */ /* 0x040fe20004fa1670 */
[----:B-1----:R-:W-:Y:S01]  /*3bd0*/  @!P2 IMAD R7, R60, R23, R14 ;  /* 0x000000173c07a224 */ /* 0x002fe200078e020e */
[----:B------:R-:W-:Y:S04]  /*3be0*/  BSSY B1, `(.L_x_76) ;  /* 0x0000007000017945 */ /* 0x000fe80003800000 */
[----:B------:R1:W-:Y:S01]  /*3bf0*/  @!P2 STG.E.U8 desc[UR38][R78.64+0x8], R7 ;  /* 0x000008074e00a986 */ /* 0x0003e2000c101126 */
[----:B------:R-:W-:-:S06]  /*3c00*/  ISETP.LT.OR P2, PT, R3, 0x11, !P0 ;  /* 0x000000110300780c */ /* 0x000fcc0004741670 */
[----:B------:R-:W-:Y:S07]  /*3c10*/  @P5 BRA `(.L_x_77) ;  /* 0x00000000000c5947 */ /* 0x000fee0003800000 */
[----:B------:R-:W1:Y:S02]  /*3c20*/  LDG.E.U8 R100, desc[UR38][R76.64+0x9] ;  /* 0x000009264c647981 */ /* 0x000e64000c1e1100 */
[----:B-1----:R-:W-:-:S05]  /*3c30*/  PRMT R7, R100, 0x8880, RZ ;  /* 0x0000888064077816 */ /* 0x002fca00000000ff */
[----:B------:R-:W-:-:S07]  /*3c40*/  IMAD R14, R7, R90, RZ ;  /* 0x0000005a070e7224 */ /* 0x000fce00078e02ff */
.L_x_77:
[----:B------:R-:W-:Y:S05]  /*3c50*/  BSYNC B1 ;  /* 0x0000000000017941 */ /* 0x000fea0003800000 */
.L_x_76:
[----:B------:R-:W-:Y:S01]  /*3c60*/  @!P5 IMAD R61, R61, R23, R14 ;  /* 0x000000173d3dd224 */ /* 0x000fe200078e020e */
[----:B------:R-:W-:Y:S04]  /*3c70*/  BSSY B1, `(.L_x_78) ;  /* 0x0000006000017945 */ /* 0x000fe80003800000 */
[----:B------:R3:W-:Y:S01]  /*3c80*/  @!P5 STG.E.U8 desc[UR38][R78.64+0x9], R61 ;  /* 0x0000093d4e00d986 */ /* 0x0007e2000c101126 */
[----:B------:R-:W-:Y:S05]  /*3c90*/  @P3 BRA `(.L_x_79) ;  /* 0x00000000000c3947 */ /* 0x000fea0003800000 */
[----:B------:R-:W1:Y:S02]  /*3ca0*/  LDG.E.U8 R100, desc[UR38][R80.64+0x8] ;  /* 0x0000082650647981 */ /* 0x000e64000c1e1100 */
[----:B-1----:R-:W-:-:S05]  /*3cb0*/  PRMT R7, R100, 0x8880, RZ ;  /* 0x0000888064077816 */ /* 0x002fca00000000ff */
[----:B------:R-:W-:-:S07]  /*3cc0*/  IMAD R14, R7, R90, RZ ;  /* 0x0000005a070e7224 */ /* 0x000fce00078e02ff */
.L_x_79:
[----:B------:R-:W-:Y:S05]  /*3cd0*/  BSYNC B1 ;  /* 0x0000000000017941 */ /* 0x000fea0003800000 */
.L_x_78:
[----:B-1----:R-:W-:Y:S01]  /*3ce0*/  @!P3 IMAD R7, R62, R23, R14 ;  /* 0x000000173e07b224 */ /* 0x002fe200078e020e */
[----:B------:R-:W-:Y:S04]  /*3cf0*/  BSSY B1, `(.L_x_80) ;  /* 0x0000007000017945 */ /* 0x000fe80003800000 */
[----:B------:R1:W-:Y:S01]  /*3d00*/  @!P3 STG.E.U8 desc[UR38][R74.64+0x8], R7 ;  /* 0x000008074a00b986 */ /* 0x0003e2000c101126 */
[----:B------:R-:W-:Y:S01]  /*3d10*/  @!P2 IADD3 R56, P3, P5, R96, R106, R95 ;  /* 0x0000006a6038a210 */ /* 0x000fe20007d7e05f */
[----:B------:R-:W-:-:S12]  /*3d20*/  @P4 BRA `(.L_x_81) ;  /* 0x00000000000c4947 */ /* 0x000fd80003800000 */
[----:B------:R-:W1:Y:S02]  /*3d30*/  LDG.E.U8 R100, desc[UR38][R80.64+0x9] ;  /* 0x0000092650647981 */ /* 0x000e64000c1e1100 */
[----:B-1----:R-:W-:-:S05]  /*3d40*/  PRMT R7, R100, 0x8880, RZ ;  /* 0x0000888064077816 */ /* 0x002fca00000000ff */
[----:B------:R-:W-:-:S07]  /*3d50*/  IMAD R14, R7, R90, RZ ;  /* 0x0000005a070e7224 */ /* 0x000fce00078e02ff */
.L_x_81:
[----:B------:R-:W-:Y:S05]  /*3d60*/  BSYNC B1 ;  /* 0x0000000000017941 */ /* 0x000fea0003800000 */
.L_x_80:
[----:B------:R-:W-:Y:S01]  /*3d70*/  @!P2 IADD3.X R57, R93, R107, R92, P3, P5 ;  /* 0x0000006b5d39a210 */ /* 0x000fe20001fea45c */
[----:B------:R-:W-:Y:S01]  /*3d80*/  @!P4 IMAD R63, R63, R23, R14 ;  /* 0x000000173f3fc224 */ /* 0x000fe200078e020e */
[C---:B------:R-:W-:Y:S01]  /*3d90*/  ISETP.LT.OR P3, PT, R3.reuse, 0x11, !P1 ;  /* 0x000000110300780c */ /* 0x040fe20004f61670 */
[----:B------:R-:W-:Y:S01]  /*3da0*/  BSSY B1, `(.L_x_82) ;  /* 0x0000008000017945 */ /* 0x000fe20003800000 */
[C---:B------:R-:W-:Y:S02]  /*3db0*/  ISETP.LT.OR P5, PT, R3.reuse, 0x12, !P1 ;  /* 0x000000120300780c */ /* 0x040fe40004fa1670 */
[----:B------:R4:W-:Y:S01]  /*3dc0*/  @!P4 STG.E.U8 desc[UR38][R82.64+0x9], R63 ;  /* 0x0000093f5200c986 */ /* 0x0009e2000c101126 */
[----:B------:R-:W-:-:S08]  /*3dd0*/  ISETP.LT.OR P4, PT, R3, 0x12, !P0 ;  /* 0x000000120300780c */ /* 0x000fd00004781670 */
[----:B------:R-:W-:Y:S05]  /*3de0*/  @P3 BRA `(.L_x_83) ;  /* 0x00000000000c3947 */ /* 0x000fea0003800000 */
[----:B------:R-:W1:Y:S02]  /*3df0*/  LDG.E.U8 R100, desc[UR38][R76.64+0x10] ;  /* 0x000010264c647981 */ /* 0x000e64000c1e1100 */
[----:B-1----:R-:W-:-:S05]  /*3e00*/  PRMT R7, R100, 0x8880, RZ ;  /* 0x0000888064077816 */ /* 0x002fca00000000ff */
[----:B------:R-:W-:-:S07]  /*3e10*/  IMAD R14, R7, R90, RZ ;  /* 0x0000005a070e7224 */ /* 0x000fce00078e02ff */
.L_x_83:
[----:B------:R-:W-:Y:S05]  /*3e20*/  BSYNC B1 ;  /* 0x0000000000017941 */ /* 0x000fea0003800000 */
.L_x_82:
[----:B-1----:R-:W-:Y:S01]  /*3e30*/  @!P3 IMAD R7, R64, R23, R14 ;  /* 0x000000174007b224 */ /* 0x002fe200078e020e */
[----:B------:R-:W-:Y:S04]  /*3e40*/  BSSY B1, `(.L_x_84) ;  /* 0x0000006000017945 */ /* 0x000fe80003800000 */
[----:B------:R1:W-:Y:S01]  /*3e50*/  @!P3 STG.E.U8 desc[UR38][R78.64+0x10], R7 ;  /* 0x000010074e00b986 */ /* 0x0003e2000c101126 */
[----:B------:R-:W-:Y:S05]  /*3e60*/  @P5 BRA `(.L_x_85) ;  /* 0x00000000000c5947 */ /* 0x000fea0003800000 */
[----:B------:R-:W1:Y:S02]  /*3e70*/  LDG.E.U8 R100, desc[UR38][R76.64+0x11] ;  /* 0x000011264c647981 */ /* 0x000e64000c1e1100 */
[----:B-1----:R-:W-:-:S05]  /*3e80*/  PRMT R7, R100, 0x8880, RZ ;  /* 0x0000888064077816 */ /* 0x002fca00000000ff */
[----:B------:R-:W-:-:S07]  /*3e90*/  IMAD R14, R7, R90, RZ ;  /* 0x0000005a070e7224 */ /* 0x000fce00078e02ff */
.L_x_85:
[----:B------:R-:W-:Y:S05]  /*3ea0*/  BSYNC B1 ;  /* 0x0000000000017941 */ /* 0x000fea0003800000 */
.L_x_84:
[----:B------:R-:W-:Y:S01]  /*3eb0*/  @!P5 IMAD R65, R65, R23, R14 ;  /* 0x000000174141d224 */ /* 0x000fe200078e020e */
[----:B------:R-:W-:Y:S04]  /*3ec0*/  BSSY B1, `(.L_x_86) ;  /* 0x0000007000017945 */ /* 0x000fe80003800000 */
[----:B------:R0:W-:Y:S01]  /*3ed0*/  @!P5 STG.E.U8 desc[UR38][R78.64+0x11], R65 ;  /* 0x000011414e00d986 */ /* 0x0001e2000c101126 */
[----:B------:R-:W-:Y:S01]  /*3ee0*/  @!P4 IADD3 R58, P3, P5, R96, R106, R95 ;  /* 0x0000006a603ac210 */ /* 0x000fe20007d7e05f */
[----:B------:R-:W-:-:S12]  /*3ef0*/  @P2 BRA `(.L_x_87) ;  /* 0x00000000000c2947 */ /* 0x000fd80003800000 */
[----:B------:R-:W1:Y:S02]  /*3f00*/  LDG.E.U8 R100, desc[UR38][R80.64+0x10] ;  /* 0x0000102650647981 */ /* 0x000e64000c1e1100 */
[----:B-1----:R-:W-:-:S05]  /*3f10*/  PRMT R7, R100, 0x8880, RZ ;  /* 0x0000888064077816 */ /* 0x002fca00000000ff */
[----:B------:R-:W-:-:S07]  /*3f20*/  IMAD R14, R7, R90, RZ ;  /* 0x0000005a070e7224 */ /* 0x000fce00078e02ff */
.L_x_87:
[----:B------:R-:W-:Y:S05]  /*3f30*/  BSYNC B1 ;  /* 0x0000000000017941 */ /* 0x000fea0003800000 */
.L_x_86:
[----:B-1----:R-:W-:Y:S01]  /*3f40*/  @!P2 IMAD R7, R66, R23, R14 ;  /* 0x000000174207a224 */ /* 0x002fe200078e020e */
[----:B------:R-:W-:Y:S01]  /*3f50*/  BSSY B1, `(.L_x_88) ;  /* 0x000000b000017945 */ /* 0x000fe20003800000 */
[----:B--2---:R-:W-:Y:S02]  /*3f60*/  @!P4 IADD3.X R59, R93, R107, R92, P3, P5 ;  /* 0x0000006b5d3bc210 */ /* 0x004fe40001fea45c */
[----:B----4-:R-:W-:Y:S01]  /*3f70*/  IADD3 R63, P3, R20, 0x100, RZ ;  /* 0x00000100143f7810 */ /* 0x010fe20007f7e0ff */
[----:B------:R1:W-:Y:S01]  /*3f80*/  @!P2 STG.E.U8 desc[UR38][R56.64+0x10], R7 ;  /* 0x000010073800a986 */ /* 0x0003e2000c101126 */
[C---:B------:R-:W-:Y:S02]  /*3f90*/  ISETP.LT.OR P2, PT, R3.reuse, 0x19, !P1 ;  /* 0x000000190300780c */ /* 0x040fe40004f41670 */
[C---:B------:R-:W-:Y:S02]  /*3fa0*/  ISETP.LT.OR P1, PT, R3.reuse, 0x1a, !P1 ;  /* 0x0000001a0300780c */ /* 0x040fe40004f21670 */
[----:B------:R-:W-:Y:S01]  /*3fb0*/  ISETP.LT.OR P5, PT, R3, 0x19, !P0 ;  /* 0x000000190300780c */ /* 0x000fe200047a1670 */
[----:B------:R-:W-:-:S12]  /*3fc0*/  @P4 BRA `(.L_x_89) ;  /* 0x00000000000c4947 */ /* 0x000fd80003800000 */
[----:B------:R-:W1:Y:S02]  /*3fd0*/  LDG.E.U8 R100, desc[UR38][R80.64+0x11] ;  /* 0x0000112650647981 */ /* 0x000e64000c1e1100 */
[----:B-1----:R-:W-:-:S05]  /*3fe0*/  PRMT R7, R100, 0x8880, RZ ;  /* 0x0000888064077816 */ /* 0x002fca00000000ff */
[----:B------:R-:W-:-:S07]  /*3ff0*/  IMAD R14, R7, R90, RZ ;  /* 0x0000005a070e7224 */ /* 0x000fce00078e02ff */
.L_x_89:
[----:B------:R-:W-:Y:S05]  /*4000*/  BSYNC B1 ;  /* 0x0000000000017941 */ /* 0x000fea0003800000 */
.L_x_88:
[----:B------:R-:W-:Y:S01]  /*4010*/  @!P4 IMAD R67, R67, R23, R14 ;  /* 0x000000174343c224 */ /* 0x000fe200078e020e */
[----:B------:R-:W-:Y:S04]  /*4020*/  BSSY B1, `(.L_x_90) ;  /* 0x0000006000017945 */ /* 0x000fe80003800000 */
[----:B------:R2:W-:Y:S01]  /*4030*/  @!P4 STG.E.U8 desc[UR38][R58.64+0x11], R67 ;  /* 0x000011433a00c986 */ /* 0x0005e2000c101126 */
[----:B------:R-:W-:Y:S05]  /*4040*/  @P2 BRA `(.L_x_91) ;  /* 0x00000000000c2947 */ /* 0x000fea0003800000 */
[----:B------:R-:W1:Y:S02]  /*4050*/  LDG.E.U8 R100, desc[UR38][R76.64+0x18] ;  /* 0x000018264c647981 */ /* 0x000e64000c1e1100 */
[----:B-1----:R-:W-:-:S05]  /*4060*/  PRMT R7, R100, 0x8880, RZ ;  /* 0x0000888064077816 */ /* 0x002fca00000000ff */
[----:B------:R-:W-:-:S07]  /*4070*/  IMAD R14, R7, R90, RZ ;  /* 0x0000005a070e7224 */ /* 0x000fce00078e02ff */
.L_x_91:
[----:B------:R-:W-:Y:S05]  /*4080*/  BSYNC B1 ;  /* 0x0000000000017941 */ /* 0x000fea0003800000 */
.L_x_90:
[----:B-1----:R-:W-:Y:S01]  /*4090*/  @!P2 IMAD R7, R68, R23, R14 ;  /* 0x000000174407a224 */ /* 0x002fe200078e020e */
[----:B------:R-:W-:Y:S04]  /*40a0*/  BSSY B1, `(.L_x_92) ;  /* 0x0000006000017945 */ /* 0x000fe80003800000 */
[----:B------:R1:W-:Y:S01]  /*40b0*/  @!P2 STG.E.U8 desc[UR38][R78.64+0x18], R7 ;  /* 0x000018074e00a986 */ /* 0x0003e2000c101126 */
[----:B------:R-:W-:Y:S05]  /*40c0*/  @P1 BRA `(.L_x_93) ;  /* 0x00000000000c1947 */ /* 0x000fea0003800000 */
[----:B------:R-:W1:Y:S02]  /*40d0*/  LDG.E.U8 R100, desc[UR38][R76.64+0x19] ;  /* 0x000019264c647981 */ /* 0x000e64000c1e1100 */
[----:B-1----:R-:W-:-:S05]  /*40e0*/  PRMT R7, R100, 0x8880, RZ ;  /* 0x0000888064077816 */ /* 0x002fca00000000ff */
[----:B------:R-:W-:-:S07]  /*40f0*/  IMAD R14, R7, R90, RZ ;  /* 0x0000005a070e7224 */ /* 0x000fce00078e02ff */
.L_x_93:
[----:B------:R-:W-:Y:S05]  /*4100*/  BSYNC B1 ;  /* 0x0000000000017941 */ /* 0x000fea0003800000 */
.L_x_92:
[----:B------:R-:W-:Y:S01]  /*4110*/  @!P1 IMAD R69, R69, R23, R14 ;  /* 0x0000001745459224 */ /* 0x000fe200078e020e */
[----:B------:R-:W-:Y:S01]  /*4120*/  ISETP.LT.OR P2, PT, R3, 0x1a, !P0 ;  /* 0x0000001a0300780c */ /* 0x000fe20004741670 */
[----:B------:R-:W-:Y:S01]  /*4130*/  BSSY B1, `(.L_x_94) ;  /* 0x0000009000017945 */ /* 0x000fe20003800000 */
[----:B--2---:R-:W-:Y:S01]  /*4140*/  @!P5 IADD3 R58, P0, P4, R96, R106, R95 ;  /* 0x0000006a603ad210 */ /* 0x004fe20007c1e05f */
[----:B------:R-:W-:Y:S01]  /*4150*/  IMAD.X R15, RZ, RZ, R21, P3 ;  /* 0x000000ffff0f7224 */ /* 0x000fe200018e0615 */
[----:B------:R2:W-:Y:S02]  /*4160*/  @!P1 STG.E.U8 desc[UR38][R78.64+0x19], R69 ;  /* 0x000019454e009986 */ /* 0x0005e4000c101126 */
[----:B------:R-:W-:Y:S01]  /*4170*/  @!P5 IADD3.X R59, R93, R107, R92, P0, P4 ;  /* 0x0000006b5d3bd210 */ /* 0x000fe200007e845c */
[----:B------:R-:W-:Y:S08]  /*4180*/  @P5 BRA `(.L_x_95) ;  /* 0x00000000000c5947 */ /* 0x000ff00003800000 */
[----:B------:R-:W1:Y:S02]  /*4190*/  LDG.E.U8 R100, desc[UR38][R80.64+0x18] ;  /* 0x0000182650647981 */ /* 0x000e64000c1e1100 */
[----:B-1----:R-:W-:-:S05]  /*41a0*/  PRMT R7, R100, 0x8880, RZ ;  /* 0x0000888064077816 */ /* 0x002fca00000000ff */
[----:B------:R-:W-:-:S07]  /*41b0*/  IMAD R14, R7, R90, RZ ;  /* 0x0000005a070e7224 */ /* 0x000fce00078e02ff */
.L_x_95:
[----:B------:R-:W-:Y:S05]  /*41c0*/  BSYNC B1 ;  /* 0x0000000000017941 */ /* 0x000fea0003800000 */
.L_x_94:
[----:B-1----:R-:W-:Y:S01]  /*41d0*/  @!P5 IMAD R7, R70, R23, R14 ;  /* 0x000000174607d224 */ /* 0x002fe200078e020e */
[----:B------:R-:W-:Y:S01]  /*41e0*/  BSSY B1, `(.L_x_96) ;  /* 0x0000008000017945 */ /* 0x000fe20003800000 */
[-C--:B------:R-:W-:Y:S02]  /*41f0*/  IMAD R60, R15, R12.reuse, RZ ;  /* 0x0000000c0f3c7224 */ /* 0x080fe400078e02ff */
[----:B------:R-:W-:Y:S01]  /*4200*/  IMAD.WIDE.U32 R56, R63, R12, R102 ;  /* 0x0000000c3f387225 */ /* 0x000fe200078e0066 */
[----:B------:R1:W-:Y:S01]  /*4210*/  @!P5 STG.E.U8 desc[UR38][R58.64+0x18], R7 ;  /* 0x000018073a00d986 */ /* 0x0003e2000c101126 */
[----:B------:R-:W-:Y:S05]  /*4220*/  @P2 BRA `(.L_x_97) ;  /* 0x00000000000c2947 */ /* 0x000fea0003800000 */
[----:B------:R-:W1:Y:S02]  /*4230*/  LDG.E.U8 R100, desc[UR38][R80.64+0x19] ;  /* 0x0000192650647981 */ /* 0x000e64000c1e1100 */
[----:B-1----:R-:W-:-:S05]  /*4240*/  PRMT R7, R100, 0x8880, RZ ;  /* 0x0000888064077816 */ /* 0x002fca00000000ff */
[----:B------:R-:W-:-:S07]  /*4250*/  IMAD R14, R7, R90, RZ ;  /* 0x0000005a070e7224 */ /* 0x000fce00078e02ff */
.L_x_97:
[----:B------:R-:W-:Y:S05]  /*4260*/  BSYNC B1 ;  /* 0x0000000000017941 */ /* 0x000fea0003800000 */
.L_x_96:
[----:B------:R-:W-:Y:S01]  /*4270*/  IMAD R15, R63, R13, R60 ;  /* 0x0000000d3f0f7224 */ /* 0x000fe200078e023c */
[----:B------:R-:W-:Y:S01]  /*4280*/  IADD3 R60, P3, R56, R8, RZ ;  /* 0x00000008383c7210 */ /* 0x000fe20007f7e0ff */
[----:B------:R-:W-:Y:S01]  /*4290*/  @!P2 IMAD R71, R71, R23, R14 ;  /* 0x000000174747a224 */ /* 0x000fe200078e020e */
[----:B------:R-:W-:Y:S01]  /*42a0*/  ISETP.GE.AND P1, PT, R6, 0x101, PT ;  /* 0x000001010600780c */ /* 0x000fe20003f26270 */
[----:B------:R-:W-:Y:S01]  /*42b0*/  BSSY B1, `(.L_x_98) ;  /* 0x000000e000017945 */ /* 0x000fe20003800000 */
[----:B---3--:R-:W-:Y:S02]  /*42c0*/  IADD3.X R61, R9, R57, R15, P3, !PT ;  /* 0x00000039093d7210 */ /* 0x008fe40001ffe40f */
[----:B-1----:R-:W-:Y:S02]  /*42d0*/  @!P2 IADD3 R58, P4, P5, R96, R106, R95 ;  /* 0x0000006a603aa210 */ /* 0x002fe40007d9e05f */
[----:B------:R-:W-:Y:S02]  /*42e0*/  ISETP.LT.OR P3, PT, R3, 0x1, !P1 ;  /* 0x000000010300780c */ /* 0x000fe40004f61670 */
[----:B------:R-:W-:-:S02]  /*42f0*/  @!P2 IADD3.X R59, R93, R107, R92, P4, P5 ;  /* 0x0000006b5d3ba210 */ /* 0x000fc400027ea45c */
[----:B------:R-:W-:-:S03]  /*4300*/  ISETP.GE.AND P0, PT, R6, 0x109, PT ;  /* 0x000001090600780c */ /* 0x000fc60003f06270 */
[----:B------:R1:W-:Y:S01]  /*4310*/  @!P2 STG.E.U8 desc[UR38][R58.64+0x19], R71 ;  /* 0x000019473a00a986 */ /* 0x0003e2000c101126 */
[----:B------:R-:W-:Y:S02]  /*4320*/  IADD3 R56, P2, R106, R97, RZ ;  /* 0x000000616a387210 */ /* 0x000fe40007f5e0ff */
[----:B------:R-:W-:-:S03]  /*4330*/  ISETP.LT.OR P4, PT, R3, 0x9, !P0 ;  /* 0x000000090300780c */ /* 0x000fc60004781670 */
[----:B------:R-:W-:Y:S01]  /*4340*/  IMAD.X R57, R107, 0x1, R94, P2 ;  /* 0x000000016b397824 */ /* 0x000fe200010e065e */
[----:B------:R-:W-:Y:S09]  /*4350*/  @P3 BRA `(.L_x_99) ;  /* 0x00000000000c3947 */ /* 0x000ff20003800000 */
[----:B------:R-:W3:Y:S02]  /*4360*/  LDG.E.U8 R100, desc[UR38][R60.64] ;  /* 0x000000263c647981 */ /* 0x000ee4000c1e1100 */
[----:B---3--:R-:W-:-:S05]  /*4370*/  PRMT R7, R100, 0x8880, RZ ;  /* 0x0000888064077816 */ /* 0x008fca00000000ff */
[----:B------:R-:W-:-:S07]  /*4380*/  IMAD R14, R7, R90, RZ ;  /* 0x0000005a070e7224 */ /* 0x000fce00078e02ff */
.L_x_99:
[----:B------:R-:W-:Y:S05]  /*4390*/  BSYNC B1 ;  /* 0x0000000000017941 */ /* 0x000fea0003800000 */
.L_x_98:
[----:B------:R-:W-:Y:S01]  /*43a0*/  @!P3 IMAD R7, R40, R23, R14 ;  /* 0x000000172807b224 */ /* 0x000fe200078e020e */
[----:B------:R-:W-:Y:S01]  /*43b0*/  ISETP.LT.OR P2, PT, R3, 0xa, !P0 ;  /* 0x0000000a0300780c */ /* 0x000fe20004741670 */
[----:B-1----:R-:W-:Y:S01]  /*43c0*/  IMAD.WIDE.U32 R58, R63, R12, R104 ;  /* 0x0000000c3f3a7225 */ /* 0x002fe200078e0068 */
[----:B------:R-:W-:Y:S02]  /*43d0*/  BSSY B1, `(.L_x_100) ;  /* 0x000000f000017945 */ /* 0x000fe40003800000 */
[----:B------:R1:W-:Y:S01]  /*43e0*/  @!P3 STG.E.U8 desc[UR38][R56.64], R7 ;  /* 0x000000073800b986 */ /* 0x0003e2000c101126 */
[----:B------:R-:W-:Y:S01]  /*43f0*/  IMAD.IADD R15, R15, 0x1, R59 ;  /* 0x000000010f0f7824 */ /* 0x000fe200078e023b */
[----:B------:R-:W-:-:S04]  /*4400*/  IADD3 R64, P3, P5, R10, R8, R58 ;  /* 0x000000080a407210 */ /* 0x000fc80007d7e03a */
[----:B0-----:R-:W-:Y:S02]  /*4410*/  IADD3.X R65, R103, R9, R15, P3, P5 ;  /* 0x0000000967417210 */ /* 0x001fe40001fea40f */
[----:B------:R-:W-:-:S04]  /*4420*/  @!P4 IADD3 R58, P3, P5, R96, R106, R97 ;  /* 0x0000006a603ac210 */ /* 0x000fc80007d7e061 */
[----:B------:R-:W-:Y:S02]  /*4430*/  @!P4 IADD3.X R59, R93, R107, R94, P3, P5 ;  /* 0x0000006b5d3bc210 */ /* 0x000fe40001fea45e */
[----:B------:R-:W-:-:S04]  /*4440*/  @!P2 IADD3 R66, P3, P5, R96, R106, R97 ;  /* 0x0000006a6042a210 */ /* 0x000fc80007d7e061 */
[----:B------:R-:W-:Y:S02]  /*4450*/  @!P2 IADD3.X R67, R93, R107, R94, P3, P5 ;  /* 0x0000006b5d43a210 */ /* 0x000fe40001fea45e */
[C---:B------:R-:W-:Y:S02]  /*4460*/  ISETP.LT.OR P5, PT, R3.reuse, 0x2, !P1 ;  /* 0x000000020300780c */ /* 0x040fe40004fa1670 */
[----:B------:R-:W-:-:S11]  /*4470*/  ISETP.LT.OR P3, PT, R3, 0x1, !P0 ;  /* 0x000000010300780c */ /* 0x000fd60004761670 */
[----:B-1----:R-:W-:Y:S05]  /*4480*/  @P5 BRA `(.L_x_101) ;  /* 0x00000000000c5947 */ /* 0x002fea0003800000 */
[----:B------:R-:W3:Y:S02]  /*4490*/  LDG.E.U8 R100, desc[UR38][R60.64+0x1] ;  /* 0x000001263c647981 */ /* 0x000ee4000c1e1100 */
[----:B---3--:R-:W-:-:S05]  /*44a0*/  PRMT R7, R100, 0x8880, RZ ;  /* 0x0000888064077816 */ /* 0x008fca00000000ff */
[----:B------:R-:W-:-:S07]  /*44b0*/  IMAD R14, R7, R90, RZ ;  /* 0x0000005a070e7224 */ /* 0x000fce00078e02ff */
.L_x_101:
[----:B------:R-:W-:Y:S05]  /*44c0*/  BSYNC B1 ;  /* 0x0000000000017941 */ /* 0x000fea0003800000 */
.L_x_100:
        /* <DEDUP_REMOVED lines=9> */
[----:B------:R-:W0:Y:S02]  /*4560*/  LDG.E.U8 R100, desc[UR38][R64.64] ;  /* 0x0000002640647981 */ /* 0x000e24000c1e1100 */
[----:B0-----:R-:W-:-:S05]  /*4570*/  PRMT R7, R100, 0x8880, RZ ;  /* 0x0000888064077816 */ /* 0x001fca00000000ff */
[----:B------:R-:W-:-:S07]  /*4580*/  IMAD R14, R7, R90, RZ ;  /* 0x0000005a070e7224 */ /* 0x000fce00078e02ff */
.L_x_103:
[----:B------:R-:W-:Y:S05]  /*4590*/  BSYNC B1 ;  /* 0x0000000000017941 */ /* 0x000fea0003800000 */
.L_x_102:
[----:B0-----:R-:W-:Y:S01]  /*45a0*/  @!P3 IMAD R7, R42, R23, R14 ;  /* 0x000000172a07b224 */ /* 0x001fe200078e020e */
[----:B------:R-:W-:Y:S04]  /*45b0*/  BSSY B1, `(.L_x_104) ;  /* 0x0000009000017945 */ /* 0x000fe80003800000 */
        /* <DEDUP_REMOVED lines=8> */
.L_x_105:
[----:B------:R-:W-:Y:S05]  /*4640*/  BSYNC B1 ;  /* 0x0000000000017941 */ /* 0x000fea0003800000 */
.L_x_104:
[----:B------:R-:W-:Y:S01]  /*4650*/  @!P5 IMAD R43, R43, R23, R14 ;  /* 0x000000172b2bd224 */ /* 0x000fe200078e020e */
[----:B------:R-:W-:Y:S04]  /*4660*/  BSSY B1, `(.L_x_106) ;  /* 0x0000006000017945 */ /* 0x000fe80003800000 */
[----:B------:R1:W-:Y:S01]  /*4670*/  @!P5 STG.E.U8 desc[UR38][R56.64+0x1], R43 ;  /* 0x0000012b3800d986 */ /* 0x0003e2000c101126 */
[----:B------:R-:W-:Y:S05]  /*4680*/  @P3 BRA `(.L_x_107) ;  /* 0x00000000000c3947 */ /* 0x000fea0003800000 */
[----:B------:R-:W0:Y:S02]  /*4690*/  LDG.E.U8 R100, desc[UR38][R60.64+0x8] ;  /* 0x000008263c647981 */ /* 0x000e24000c1e1100 */
[----:B0-----:R-:W-:-:S05]  /*46a0*/  PRMT R7, R100, 0x8880, RZ ;  /* 0x0000888064077816 */ /* 0x001fca00000000ff */
[----:B------:R-:W-:-:S07]  /*46b0*/  IMAD R14, R7, R90, RZ ;  /* 0x0000005a070e7224 */ /* 0x000fce00078e02ff */
.L_x_107:
[----:B------:R-:W-:Y:S05]  /*46c0*/  BSYNC B1 ;  /* 0x0000000000017941 */ /* 0x000fea0003800000 */
.L_x_106:
[C---:B------:R-:W-:Y:S01]  /*46d0*/  ISETP.LT.OR P5, PT, R3.reuse, 0xa, !P1 ;  /* 0x0000000a0300780c */ /* 0x040fe20004fa1670 */
[----:B0-----:R-:W-:Y:S01]  /*46e0*/  @!P3 IMAD R7, R44, R23, R14 ;  /* 0x000000172c07b224 */ /* 0x001fe200078e020e */
[----:B------:R-:W-:Y:S04]  /*46f0*/  BSSY B1, `(.L_x_108) ;  /* 0x0000007000017945 */ /* 0x000fe80003800000 */
[----:B------:R0:W-:Y:S01]  /*4700*/  @!P3 STG.E.U8 desc[UR38][R62.64+0x8], R7 ;  /* 0x000008073e00b986 */ /* 0x0001e2000c101126 */
[----:B------:R-:W-:-:S06]  /*4710*/  ISETP.LT.OR P3, PT, R3, 0x11, !P0 ;  /* 0x000000110300780c */ /* 0x000fcc0004761670 */
[----:B------:R-:W-:Y:S07]  /*4720*/  @P5 BRA `(.L_x_109) ;  /* 0x00000000000c5947 */ /* 0x000fee0003800000 */
[----:B------:R-:W0:Y:S02]  /*4730*/  LDG.E.U8 R100, desc[UR38][R60.64+0x9] ;  /* 0x000009263c647981 */ /* 0x000e24000c1e1100 */
[----:B0-----:R-:W-:-:S05]  /*4740*/  PRMT R7, R100, 0x8880, RZ ;  /* 0x0000888064077816 */ /* 0x001fca00000000ff */
[----:B------:R-:W-:-:S07]  /*4750*/  IMAD R14, R7, R90, RZ ;  /* 0x0000005a070e7224 */ /* 0x000fce00078e02ff */
.L_x_109:
[----:B------:R-:W-:Y:S05]  /*4760*/  BSYNC B1 ;  /* 0x0000000000017941 */ /* 0x000fea0003800000 */
.L_x_108:
[----:B------:R-:W-:Y:S01]  /*4770*/  @!P5 IMAD R45, R45, R23, R14 ;  /* 0x000000172d2dd224 */ /* 0x000fe200078e020e */
[----:B------:R-:W-:Y:S04]  /*4780*/  BSSY B1, `(.L_x_110) ;  /* 0x0000006000017945 */ /* 0x000fe80003800000 */
[----:B------:R3:W-:Y:S01]  /*4790*/  @!P5 STG.E.U8 desc[UR38][R62.64+0x9], R45 ;  /* 0x0000092d3e00d986 */ /* 0x0007e2000c101126 */
[----:B------:R-:W-:Y:S05]  /*47a0*/  @P4 BRA `(.L_x_111) ;  /* 0x00000000000c4947 */ /* 0x000fea0003800000 */
[----:B------:R-:W0:Y:S02]  /*47b0*/  LDG.E.U8 R100, desc[UR38][R64.64+0x8] ;  /* 0x0000082640647981 */ /* 0x000e24000c1e1100 */
[----:B0-----:R-:W-:-:S05]  /*47c0*/  PRMT R7, R100, 0x8880, RZ ;  /* 0x0000888064077816 */ /* 0x001fca00000000ff */
[----:B------:R-:W-:-:S07]  /*47d0*/  IMAD R14, R7, R90, RZ ;  /* 0x0000005a070e7224 */ /* 0x000fce00078e02ff */
.L_x_111:
[----:B------:R-:W-:Y:S05]  /*47e0*/  BSYNC B1 ;  /* 0x0000000000017941 */ /* 0x000fea0003800000 */
.L_x_110:
[----:B0-----:R-:W-:Y:S01]  /*47f0*/  @!P4 IMAD R7, R46, R23, R14 ;  /* 0x000000172e07c224 */ /* 0x001fe200078e020e */
[----:B------:R-:W-:Y:S04]  /*4800*/  BSSY B1, `(.L_x_112) ;  /* 0x0000007000017945 */ /* 0x000fe80003800000 */
[----:B------:R0:W-:Y:S01]  /*4810*/  @!P4 STG.E.U8 desc[UR38][R58.64+0x8], R7 ;  /* 0x000008073a00c986 */ /* 0x0001e2000c101126 */
[----:B------:R-:W-:Y:S01]  /*4820*/  @!P3 IADD3 R40, P4, P5, R96, R106, R97 ;  /* 0x0000006a6028b210 */ /* 0x000fe20007d9e061 */
[----:B------:R-:W-:-:S12]  /*4830*/  @P2 BRA `(.L_x_113) ;  /* 0x00000000000c2947 */ /* 0x000fd80003800000 */
[----:B------:R-:W0:Y:S02]  /*4840*/  LDG.E.U8 R100, desc[UR38][R64.64+0x9] ;  /* 0x0000092640647981 */ /* 0x000e24000c1e1100 */
[----:B0-----:R-:W-:-:S05]  /*4850*/  PRMT R7, R100, 0x8880, RZ ;  /* 0x0000888064077816 */ /* 0x001fca00000000ff */
[----:B------:R-:W-:-:S07]  /*4860*/  IMAD R14, R7, R90, RZ ;  /* 0x0000005a070e7224 */ /* 0x000fce00078e02ff */
.L_x_113:
[----:B------:R-:W-:Y:S05]  /*4870*/  BSYNC B1 ;  /* 0x0000000000017941 */ /* 0x000fea0003800000 */
.L_x_112:
        /* <DEDUP_REMOVED lines=8> */
[----:B------:R-:W0:Y:S02]  /*4900*/  LDG.E.U8 R100, desc[UR38][R60.64+0x10] ;  /* 0x000010263c647981 */ /* 0x000e24000c1e1100 */
[----:B0-----:R-:W-:-:S05]  /*4910*/  PRMT R7, R100, 0x8880, RZ ;  /* 0x0000888064077816 */ /* 0x001fca00000000ff */
[----:B------:R-:W-:-:S07]  /*4920*/  IMAD R14, R7, R90, RZ ;  /* 0x0000005a070e7224 */ /* 0x000fce00078e02ff */
.L_x_115:
[----:B------:R-:W-:Y:S05]  /*4930*/  BSYNC B1 ;  /* 0x0000000000017941 */ /* 0x000fea0003800000 */
.L_x_114:
[----:B0-----:R-:W-:Y:S01]  /*4940*/  @!P4 IMAD R7, R48, R23, R14 ;  /* 0x000000173007c224 */ /* 0x001fe200078e020e */
[----:B------:R-:W-:Y:S04]  /*4950*/  BSSY B1, `(.L_x_116) ;  /* 0x0000006000017945 */ /* 0x000fe80003800000 */
[----:B------:R0:W-:Y:S01]  /*4960*/  @!P4 STG.E.U8 desc[UR38][R62.64+0x10], R7 ;  /* 0x000010073e00c986 */ /* 0x0001e2000c101126 */
[----:B------:R-:W-:Y:S05]  /*4970*/  @P5 BRA `(.L_x_117) ;  /* 0x00000000000c5947 */ /* 0x000fea0003800000 */
[----:B------:R-:W0:Y:S02]  /*4980*/  LDG.E.U8 R100, desc[UR38][R60.64+0x11] ;  /* 0x000011263c647981 */ /* 0x000e24000c1e1100 */
[----:B0-----:R-:W-:-:S05]  /*4990*/  PRMT R7, R100, 0x8880, RZ ;  /* 0x0000888064077816 */ /* 0x001fca00000000ff */
[----:B------:R-:W-:-:S07]  /*49a0*/  IMAD R14, R7, R90, RZ ;  /* 0x0000005a070e7224 */ /* 0x000fce00078e02ff */
.L_x_117:
[----:B------:R-:W-:Y:S05]  /*49b0*/  BSYNC B1 ;  /* 0x0000000000017941 */ /* 0x000fea0003800000 */
.L_x_116:
[----:B------:R-:W-:Y:S01]  /*49c0*/  @!P5 IMAD R49, R49, R23, R14 ;  /* 0x000000173131d224 */ /* 0x000fe200078e020e */
[----:B------:R-:W-:Y:S04]  /*49d0*/  BSSY B1, `(.L_x_118) ;  /* 0x0000007000017945 */ /* 0x000fe80003800000 */
[----:B------:R0:W-:Y:S01]  /*49e0*/  @!P5 STG.E.U8 desc[UR38][R62.64+0x11], R49 ;  /* 0x000011313e00d986 */ /* 0x0001e2000c101126 */
[----:B------:R-:W-:Y:S01]  /*49f0*/  @!P2 IADD3 R42, P4, P5, R96, R106, R97 ;  /* 0x0000006a602aa210 */ /* 0x000fe20007d9e061 */
[----:B------:R-:W-:-:S12]  /*4a00*/  @P3 BRA `(.L_x_119) ;  /* 0x00000000000c3947 */ /* 0x000fd80003800000 */
[----:B------:R-:W0:Y:S02]  /*4a10*/  LDG.E.U8 R100, desc[UR38][R64.64+0x10] ;  /* 0x0000102640647981 */ /* 0x000e24000c1e1100 */
[----:B0-----:R-:W-:-:S05]  /*4a20*/  PRMT R7, R100, 0x8880, RZ ;  /* 0x0000888064077816 */ /* 0x001fca00000000ff */
[----:B------:R-:W-:-:S07]  /*4a30*/  IMAD R14, R7, R90, RZ ;  /* 0x0000005a070e7224 */ /* 0x000fce00078e02ff */
.L_x_119:
[----:B------:R-:W-:Y:S05]  /*4a40*/  BSYNC B1 ;  /* 0x0000000000017941 */ /* 0x000fea0003800000 */
.L_x_118:
[----:B0-----:R-:W-:Y:S01]  /*4a50*/  @!P3 IMAD R7, R50, R23, R14 ;  /* 0x000000173207b224 */ /* 0x001fe200078e020e */
[----:B------:R-:W-:Y:S01]  /*4a60*/  BSSY B1, `(.L_x_120) ;  /* 0x000000b000017945 */ /* 0x000fe20003800000 */
[----:B-1----:R-:W-:Y:S02]  /*4a70*/  @!P2 IADD3.X R43, R93, R107, R94, P4, P5 ;  /* 0x0000006b5d2ba210 */ /* 0x002fe400027ea45e */
[C---:B------:R-:W-:Y:S01]  /*4a80*/  ISETP.LT.OR P5, PT, R3.reuse, 0x19, !P1 ;  /* 0x000000190300780c */ /* 0x040fe20004fa1670 */
[----:B------:R0:W-:Y:S01]  /*4a90*/  @!P3 STG.E.U8 desc[UR38][R40.64+0x10], R7 ;  /* 0x000010072800b986 */ /* 0x0001e2000c101126 */
[----:B---3--:R-:W-:Y:S02]  /*4aa0*/  IADD3 R45, P4, R20, 0x180, RZ ;  /* 0x00000180142d7810 */ /* 0x008fe40007f9e0ff */
[C---:B------:R-:W-:Y:S02]  /*4ab0*/  ISETP.LT.OR P1, PT, R3.reuse, 0x1a, !P1 ;  /* 0x0000001a0300780c */ /* 0x040fe40004f21670 */
[----:B------:R-:W-:Y:S01]  /*4ac0*/  ISETP.LT.OR P3, PT, R3, 0x19, !P0 ;  /* 0x000000190300780c */ /* 0x000fe20004761670 */
[----:B------:R-:W-:-:S12]  /*4ad0*/  @P2 BRA `(.L_x_121) ;  /* 0x00000000000c2947 */ /* 0x000fd80003800000 */
[----:B------:R-:W0:Y:S02]  /*4ae0*/  LDG.E.U8 R100, desc[UR38][R64.64+0x11] ;  /* 0x0000112640647981 */ /* 0x000e24000c1e1100 */
[----:B0-----:R-:W-:-:S05]  /*4af0*/  PRMT R7, R100, 0x8880, RZ ;  /* 0x0000888064077816 */ /* 0x001fca00000000ff */
[----:B------:R-:W-:-:S07]  /*4b00*/  IMAD R14, R7, R90, RZ ;  /* 0x0000005a070e7224 */ /* 0x000fce00078e02ff */
.L_x_121:
[----:B------:R-:W-:Y:S05]  /*4b10*/  BSYNC B1 ;  /* 0x0000000000017941 */ /* 0x000fea0003800000 */
.L_x_120:
[----:B------:R-:W-:Y:S01]  /*4b20*/  @!P2 IMAD R51, R51, R23, R14 ;  /* 0x000000173333a224 */ /* 0x000fe200078e020e */
[----:B------:R-:W-:Y:S04]  /*4b30*/  BSSY B1, `(.L_x_122) ;  /* 0x0000006000017945 */ /* 0x000fe80003800000 */
[----:B------:R1:W-:Y:S01]  /*4b40*/  @!P2 STG.E.U8 desc[UR38][R42.64+0x11], R51 ;  /* 0x000011332a00a986 */ /* 0x0003e2000c101126 */
[----:B------:R-:W-:Y:S05]  /*4b50*/  @P5 BRA `(.L_x_123) ;  /* 0x00000000000c5947 */ /* 0x000fea0003800000 */
[----:B------:R-:W0:Y:S02]  /*4b60*/  LDG.E.U8 R100, desc[UR38][R60.64+0x18] ;  /* 0x000018263c647981 */ /* 0x000e24000c1e1100 */
[----:B0-----:R-:W-:-:S05]  /*4b70*/  PRMT R7, R100, 0x8880, RZ ;  /* 0x0000888064077816 */ /* 0x001fca00000000ff */
[----:B------:R-:W-:-:S07]  /*4b80*/  IMAD R14, R7, R90, RZ ;  /* 0x0000005a070e7224 */ /* 0x000fce00078e02ff */
.L_x_123:
[----:B------:R-:W-:Y:S05]  /*4b90*/  BSYNC B1 ;  /* 0x0000000000017941 */ /* 0x000fea0003800000 */
.L_x_122:
[----:B0-----:R-:W-:Y:S01]  /*4ba0*/  @!P5 IMAD R7, R52, R23, R14 ;  /* 0x000000173407d224 */ /* 0x001fe200078e020e */
[----:B------:R-:W-:Y:S01]  /*4bb0*/  BSSY B1, `(.L_x_124) ;  /* 0x0000007000017945 */ /* 0x000fe20003800000 */
[----:B------:R-:W-:-:S03]  /*4bc0*/  IMAD.X R21, RZ, RZ, R21, P4 ;  /* 0x000000ffff157224 */ /* 0x000fc600020e0615 */
[----:B------:R0:W-:Y:S01]  /*4bd0*/  @!P5 STG.E.U8 desc[UR38][R62.64+0x18], R7 ;  /* 0x000018073e00d986 */ /* 0x0001e2000c101126 */
[----:B------:R-:W-:Y:S05]  /*4be0*/  @P1 BRA `(.L_x_125) ;  /* 0x00000000000c1947 */ /* 0x000fea0003800000 */
[----:B------:R-:W0:Y:S02]  /*4bf0*/  LDG.E.U8 R100, desc[UR38][R60.64+0x19] ;  /* 0x000019263c647981 */ /* 0x000e24000c1e1100 */
[----:B0-----:R-:W-:-:S05]  /*4c00*/  PRMT R7, R100, 0x8880, RZ ;  /* 0x0000888064077816 */ /* 0x001fca00000000ff */
[----:B------:R-:W-:-:S07]  /*4c10*/  IMAD R14, R7, R90, RZ ;  /* 0x0000005a070e7224 */ /* 0x000fce00078e02ff */
.L_x_125:
[----:B------:R-:W-:Y:S05]  /*4c20*/  BSYNC B1 ;  /* 0x0000000000017941 */ /* 0x000fea0003800000 */
.L_x_124:
[----:B------:R-:W-:Y:S01]  /*4c30*/  @!P1 IMAD R53, R53, R23, R14 ;  /* 0x0000001735359224 */ /* 0x000fe200078e020e */
[----:B------:R-:W-:Y:S01]  /*4c40*/  @!P3 IADD3 R40, P4, P5, R96, R106, R97 ;  /* 0x0000006a6028b210 */ /* 0x000fe20007d9e061 */
[----:B------:R-:W-:Y:S01]  /*4c50*/  IMAD R20, R21, R12, RZ ;  /* 0x0000000c15147224 */ /* 0x000fe200078e02ff */
[----:B------:R-:W-:Y:S01]  /*4c60*/  BSSY B1, `(.L_x_126) ;  /* 0x000000a000017945 */ /* 0x000fe20003800000 */
[----:B------:R-:W-:Y:S01]  /*4c70*/  ISETP.GE.AND P2, PT, R6, 0x181, PT ;  /* 0x000001810600780c */ /* 0x000fe20003f46270 */
[----:B------:R3:W-:Y:S01]  /*4c80*/  @!P1 STG.E.U8 desc[UR38][R62.64+0x19], R53 ;  /* 0x000019353e009986 */ /* 0x0007e2000c101126 */
[----:B------:R-:W-:Y:S01]  /*4c90*/  ISETP.LT.OR P0, PT, R3, 0x1a, !P0 ;  /* 0x0000001a0300780c */ /* 0x000fe20004701670 */
[----:B------:R-:W-:Y:S01]  /*4ca0*/  IMAD R15, R45, R13, R20 ;  /* 0x0000000d2d0f7224 */ /* 0x000fe200078e0214 */
[----:B------:R-:W-:Y:S01]  /*4cb0*/  @!P3 IADD3.X R41, R93, R107, R94, P4, P5 ;  /* 0x0000006b5d29b210 */ /* 0x000fe200027ea45e */
[----:B------:R-:W-:Y:S10]  /*4cc0*/  @P3 BRA `(.L_x_127) ;  /* 0x00000000000c3947 */ /* 0x000ff40003800000 */
[----:B------:R-:W0:Y:S02]  /*4cd0*/  LDG.E.U8 R100, desc[UR38][R64.64+0x18] ;  /* 0x0000182640647981 */ /* 0x000e24000c1e1100 */
[----:B0-----:R-:W-:-:S05]  /*4ce0*/  PRMT R7, R100, 0x8880, RZ ;  /* 0x0000888064077816 */ /* 0x001fca00000000ff */
[----:B------:R-:W-:-:S07]  /*4cf0*/  IMAD R14, R7, R90, RZ ;  /* 0x0000005a070e7224 */ /* 0x000fce00078e02ff */
.L_x_127:
[----:B------:R-:W-:Y:S05]  /*4d00*/  BSYNC B1 ;  /* 0x0000000000017941 */ /* 0x000fea0003800000 */
.L_x_126:
[----:B0-----:R-:W-:Y:S01]  /*4d10*/  @!P3 IMAD R7, R54, R23, R14 ;  /* 0x000000173607b224 */ /* 0x001fe200078e020e */
[----:B------:R-:W-:Y:S01]  /*4d20*/  BSSY B1, `(.L_x_128) ;  /* 0x000000b000017945 */ /* 0x000fe20003800000 */
[----:B------:R-:W-:Y:S01]  /*4d30*/  IMAD.WIDE.U32 R20, R45, R12, R102 ;  /* 0x0000000c2d147225 */ /* 0x000fe200078e0066 */
[----:B------:R-:W-:Y:S02]  /*4d40*/  ISETP.LT.OR P1, PT, R3, 0x1, !P2 ;  /* 0x000000010300780c */ /* 0x000fe40005721670 */
[----:B------:R0:W-:Y:S01]  /*4d50*/  @!P3 STG.E.U8 desc[UR38][R40.64+0x18], R7 ;  /* 0x000018072800b986 */ /* 0x0001e2000c101126 */
[----:B-1----:R-:W-:Y:S02]  /*4d60*/  @!P0 IADD3 R42, P4, P5, R96, R106, R97 ;  /* 0x0000006a602a8210 */ /* 0x002fe40007d9e061 */
[----:B------:R-:W-:-:S04]  /*4d70*/  IADD3 R20, P3, R20, R8, RZ ;  /* 0x0000000814147210 */ /* 0x000fc80007f7e0ff */
[----:B------:R-:W-:Y:S01]  /*4d80*/  IADD3.X R21, R9, R21, R15, P3, !PT ;  /* 0x0000001509157210 */ /* 0x000fe20001ffe40f */
[----:B------:R-:W-:Y:S08]  /*4d90*/  @P0 BRA `(.L_x_129) ;  /* 0x00000000000c0947 */ /* 0x000ff00003800000 */
[----:B------:R-:W0:Y:S02]  /*4da0*/  LDG.E.U8 R100, desc[UR38][R64.64+0x19] ;  /* 0x0000192640647981 */ /* 0x000e24000c1e1100 */
[----:B0-----:R-:W-:-:S05]  /*4db0*/  PRMT R7, R100, 0x8880, RZ ;  /* 0x0000888064077816 */ /* 0x001fca00000000ff */
[----:B------:R-:W-:-:S07]  /*4dc0*/  IMAD R14, R7, R90, RZ ;  /* 0x0000005a070e7224 */ /* 0x000fce00078e02ff */
.L_x_129:
[----:B------:R-:W-:Y:S05]  /*4dd0*/  BSYNC B1 ;  /* 0x0000000000017941 */ /* 0x000fea0003800000 */
.L_x_128:
[----:B------:R-:W-:Y:S01]  /*4de0*/  @!P0 IADD3.X R43, R93, R107, R94, P4, P5 ;  /* 0x0000006b5d2b8210 */ /* 0x000fe200027ea45e */
[----:B------:R-:W-:-:S05]  /*4df0*/  @!P0 IMAD R55, R55, R23, R14 ;  /* 0x0000001737378224 */ /* 0x000fca00078e020e */
[----:B------:R1:W-:Y:S04]  /*4e00*/  @!P0 STG.E.U8 desc[UR38][R42.64+0x19], R55 ;  /* 0x000019372a008986 */ /* 0x0003e8000c101126 */
[----:B------:R-:W0:Y:S01]  /*4e10*/  @!P1 LDG.E.U8 R100, desc[UR38][R20.64] ;  /* 0x0000002614649981 */ /* 0x000e22000c1e1100 */
[----:B------:R-:W-:Y:S01]  /*4e20*/  IMAD.WIDE.U32 R12, R45, R12, R104 ;  /* 0x0000000c2d0c7225 */ /* 0x000fe200078e0068 */
[----:B------:R-:W-:Y:S01]  /*4e30*/  ISETP.LT.OR P5, PT, R3, 0x2, !P2 ;  /* 0x000000020300780c */ /* 0x000fe200057a1670 */
[----:B------:R-:W-:Y:S01]  /*4e40*/  BSSY B1, `(.L_x_130) ;  /* 0x0000015000017945 */ /* 0x000fe20003800000 */
[----:B------:R-:W-:Y:S01]  /*4e50*/  ISETP.GE.AND P0, PT, R6, 0x189, PT ;  /* 0x000001890600780c */ /* 0x000fe20003f06270 */
[----:B------:R-:W-:Y:S01]  /*4e60*/  IMAD.IADD R102, R15, 0x1, R13 ;  /* 0x000000010f667824 */ /* 0x000fe200078e020d */
[----:B------:R-:W-:Y:S01]  /*4e70*/  IADD3 R10, P3, P4, R10, R8, R12 ;  /* 0x000000080a0a7210 */ /* 0x000fe20007c7e00c */
[----:B------:R-:W-:-:S02]  /*4e80*/  IMAD.MOV.U32 R8, RZ, RZ, R106 ;  /* 0x000000ffff087224 */ /* 0x000fc400078e006a */
[----:B------:R-:W-:Y:S01]  /*4e90*/  IMAD R15, R5, 0x180, RZ ;  /* 0x00000180050f7824 */ /* 0x000fe200078e02ff */
[----:B------:R-:W-:Y:S01]  /*4ea0*/  IADD3.X R11, R103, R9, R102, P3, P4 ;  /* 0x00000009670b7210 */ /* 0x000fe20001fe8466 */
[----:B------:R-:W-:Y:S01]  /*4eb0*/  IMAD.MOV.U32 R9, RZ, RZ, R107 ;  /* 0x000000ffff097224 */ /* 0x000fe200078e006b */
[C---:B------:R-:W-:Y:S02]  /*4ec0*/  ISETP.LT.OR P4, PT, R3.reuse, 0x1, !P0 ;  /* 0x000000010300780c */ /* 0x040fe40004781670 */
[----:B------:R-:W-:Y:S01]  /*4ed0*/  ISETP.LT.OR P3, PT, R3, 0x2, !P0 ;  /* 0x000000020300780c */ /* 0x000fe20004761670 */
[----:B------:R-:W-:-:S04]  /*4ee0*/  IMAD.WIDE.U32 R8, R4, 0x180, R8 ;  /* 0x0000018004087825 */ /* 0x000fc800078e0008 */
[----:B------:R-:W-:Y:S02]  /*4ef0*/  IMAD.IADD R5, R9, 0x1, R15 ;  /* 0x0000000109057824 */ /* 0x000fe400078e020f */
[----:B------:R-:W-:Y:S01]  /*4f00*/  @!P1 IMAD.MOV.U32 R4, RZ, RZ, R8 ;  /* 0x000000ffff049224 */ /* 0x000fe200078e0008 */
[----:B0-----:R-:W-:-:S05]  /*4f10*/  @!P1 PRMT R7, R100, 0x8880, RZ ;  /* 0x0000888064079816 */ /* 0x001fca00000000ff */
[----:B------:R-:W-:-:S04]  /*4f20*/  @!P1 IMAD R14, R7, R90, RZ ;  /* 0x0000005a070e9224 */ /* 0x000fc800078e02ff */
[----:B------:R-:W-:-:S05]  /*4f30*/  @!P1 IMAD R7, R24, R23, R14 ;  /* 0x0000001718079224 */ /* 0x000fca00078e020e */
[----:B------:R1:W-:Y:S01]  /*4f40*/  @!P1 STG.E.U8 desc[UR38][R4.64], R7 ;  /* 0x0000000704009986 */ /* 0x0003e2000c101126 */
[----:B------:R-:W-:Y:S05]  /*4f50*/  @P5 BRA `(.L_x_131) ;  /* 0x00000000000c5947 */ /* 0x000fea0003800000 */
[----:B------:R-:W1:Y:S02]  /*4f60*/  LDG.E.U8 R100, desc[UR38][R20.64+0x1] ;  /* 0x0000012614647981 */ /* 0x000e64000c1e1100 */
[----:B-1----:R-:W-:-:S05]  /*4f70*/  PRMT R7, R100, 0x8880, RZ ;  /* 0x0000888064077816 */ /* 0x002fca00000000ff */
[----:B------:R-:W-:-:S07]  /*4f80*/  IMAD R14, R7, R90, RZ ;  /* 0x0000005a070e7224 */ /* 0x000fce00078e02ff */
.L_x_131:
[----:B------:R-:W-:Y:S05]  /*4f90*/  BSYNC B1 ;  /* 0x0000000000017941 */ /* 0x000fea0003800000 */
.L_x_130:
[----:B------:R-:W-:Y:S01]  /*4fa0*/  @!P5 IMAD R25, R25, R23, R14 ;  /* 0x000000171919d224 */ /* 0x000fe200078e020e */
[----:B------:R-:W-:Y:S01]  /*4fb0*/  @!P4 IADD3 R6, P1, R96, R8, RZ ;  /* 0x000000086006c210 */ /* 0x000fe20007f3e0ff */
[----:B------:R-:W-:Y:S01]  /*4fc0*/  @!P5 IMAD.MOV.U32 R12, RZ, RZ, R8 ;  /* 0x000000ffff0cd224 */ /* 0x000fe200078e0008 */
[----:B------:R-:W-:Y:S01]  /*4fd0*/  BSSY B1, `(.L_x_132) ;  /* 0x0000008000017945 */ /* 0x000fe20003800000 */
[----:B------:R-:W-:Y:S02]  /*4fe0*/  @!P5 IMAD.MOV.U32 R13, RZ, RZ, R5 ;  /* 0x000000ffff0dd224 */ /* 0x000fe400078e0005 */
[----:B-1----:R-:W-:-:S03]  /*4ff0*/  @!P4 IMAD.X R7, R5, 0x1, R93, P1 ;  /* 0x000000010507c824 */ /* 0x002fc600008e065d */
[----:B------:R0:W-:Y:S01]  /*5000*/  @!P5 STG.E.U8 desc[UR38][R12.64+0x1], R25 ;  /* 0x000001190c00d986 */ /* 0x0001e2000c101126 */
[----:B------:R-:W-:Y:S05]  /*5010*/  @P4 BRA `(.L_x_133) ;  /* 0x00000000000c4947 */ /* 0x000fea0003800000 */
[----:B------:R-:W0:Y:S02]  /*5020*/  LDG.E.U8 R100, desc[UR38][R10.64] ;  /* 0x000000260a647981 */ /* 0x000e24000c1e1100 */
[----:B0-----:R-:W-:-:S05]  /*5030*/  PRMT R13, R100, 0x8880, RZ ;  /* 0x00008880640d7816 */ /* 0x001fca00000000ff */
[----:B------:R-:W-:-:S07]  /*5040*/  IMAD R14, R13, R90, RZ ;  /* 0x0000005a0d0e7224 */ /* 0x000fce00078e02ff */
.L_x_133:
[----:B------:R-:W-:Y:S05]  /*5050*/  BSYNC B1 ;  /* 0x0000000000017941 */ /* 0x000fea0003800000 */
.L_x_132:
[----:B0-----:R-:W-:Y:S01]  /*5060*/  @!P4 IMAD R13, R26, R23, R14 ;  /* 0x000000171a0dc224 */ /* 0x001fe200078e020e */
[----:B------:R-:W-:Y:S01]  /*5070*/  BSSY B1, `(.L_x_134) ;  /* 0x000000a000017945 */ /* 0x000fe20003800000 */
[C---:B------:R-:W-:Y:S02]  /*5080*/  ISETP.LT.OR P1, PT, R3.reuse, 0x9, !P2 ;  /* 0x000000090300780c */ /* 0x040fe40005721670 */
[----:B------:R-:W-:Y:S01]  /*5090*/  ISETP.LT.OR P5, PT, R3, 0x9, !P0 ;  /* 0x000000090300780c */ /* 0x000fe200047a1670 */
[----:B------:R0:W-:Y:S01]  /*50a0*/  @!P4 STG.E.U8 desc[UR38][R6.64], R13 ;  /* 0x0000000d0600c986 */ /* 0x0001e2000c101126 */
[----:B------:R-:W-:-:S05]  /*50b0*/  @!P3 IADD3 R4, P4, R96, R8, RZ ;  /* 0x000000086004b210 */ /* 0x000fca0007f9e0ff */
[----:B------:R-:W-:Y:S01]  /*50c0*/  @!P3 IMAD.X R5, R5, 0x1, R93, P4 ;  /* 0x000000010505b824 */ /* 0x000fe200020e065d */
[----:B------:R-:W-:Y:S07]  /*50d0*/  @P3 BRA `(.L_x_135) ;  /* 0x00000000000c3947 */ /* 0x000fee0003800000 */
[----:B------:R-:W0:Y:S02]  /*50e0*/  LDG.E.U8 R100, desc[UR38][R10.64+0x1] ;  /* 0x000001260a647981 */ /* 0x000e24000c1e1100 */
[----:B0-----:R-:W-:-:S05]  /*50f0*/  PRMT R7, R100, 0x8880, RZ ;  /* 0x0000888064077816 */ /* 0x001fca00000000ff */
[----:B------:R-:W-:-:S07]  /*5100*/  IMAD R14, R7, R90, RZ ;  /* 0x0000005a070e7224 */ /* 0x000fce00078e02ff */
.L_x_135:
[----:B------:R-:W-:Y:S05]  /*5110*/  BSYNC B1 ;  /* 0x0000000000017941 */ /* 0x000fea0003800000 */
.L_x_134:
[----:B------:R-:W-:Y:S01]  /*5120*/  @!P3 IMAD R27, R27, R23, R14 ;  /* 0x000000171b1bb224 */ /* 0x000fe200078e020e */
[----:B------:R-:W-:Y:S01]  /*5130*/  BSSY B1, `(.L_x_136) ;  /* 0x0000007000017945 */ /* 0x000fe20003800000 */
[----:B------:R-:W-:-:S03]  /*5140*/  IMAD.IADD R24, R15, 0x1, R9 ;  /* 0x000000010f187824 */ /* 0x000fc600078e0209 */
[----:B------:R1:W-:Y:S01]  /*5150*/  @!P3 STG.E.U8 desc[UR38][R4.64+0x1], R27 ;  /* 0x0000011b0400b986 */ /* 0x0003e2000c101126 */
[----:B------:R-:W-:Y:S05]  /*5160*/  @P1 BRA `(.L_x_137) ;  /* 0x00000000000c1947 */ /* 0x000fea0003800000 */
[----:B------:R-:W1:Y:S02]  /*5170*/  LDG.E.U8 R100, desc[UR38][R20.64+0x8] ;  /* 0x0000082614647981 */ /* 0x000e64000c1e1100 */
[----:B-1----:R-:W-:-:S05]  /*5180*/  PRMT R5, R100, 0x8880, RZ ;  /* 0x0000888064057816 */ /* 0x002fca00000000ff */
[----:B------:R-:W-:-:S07]  /*5190*/  IMAD R14, R5, R90, RZ ;  /* 0x0000005a050e7224 */ /* 0x000fce00078e02ff */
.L_x_137:
[----:B------:R-:W-:Y:S05]  /*51a0*/  BSYNC B1 ;  /* 0x0000000000017941 */ /* 0x000fea0003800000 */
.L_x_136:
[C---:B------:R-:W-:Y:S01]  /*51b0*/  ISETP.LT.OR P4, PT, R3.reuse, 0xa, !P2 ;  /* 0x0000000a0300780c */ /* 0x040fe20005781670 */
[----:B0-----:R-:W-:Y:S01]  /*51c0*/  @!P1 IMAD R13, R28, R23, R14 ;  /* 0x000000171c0d9224 */ /* 0x001fe200078e020e */
[----:B------:R-:W-:Y:S01]  /*51d0*/  BSSY B1, `(.L_x_138) ;  /* 0x000000a000017945 */ /* 0x000fe20003800000 */
[----:B-1----:R-:W-:Y:S01]  /*51e0*/  @!P1 IMAD.MOV.U32 R4, RZ, RZ, R8 ;  /* 0x000000ffff049224 */ /* 0x002fe200078e0008 */
[----:B------:R-:W-:Y:S01]  /*51f0*/  ISETP.LT.OR P3, PT, R3, 0xa, !P0 ;  /* 0x0000000a0300780c */ /* 0x000fe20004761670 */
[----:B------:R-:W-:-:S05]  /*5200*/  @!P1 IMAD.MOV.U32 R5, RZ, RZ, R24 ;  /* 0x000000ffff059224 */ /* 0x000fca00078e0018 */
[----:B------:R0:W-:Y:S01]  /*5210*/  @!P1 STG.E.U8 desc[UR38][R4.64+0x8], R13 ;  /* 0x0000080d04009986 */ /* 0x0001e2000c101126 */
[----:B------:R-:W-:Y:S02]  /*5220*/  @!P5 IADD3 R6, P1, R96, R8, RZ ;  /* 0x000000086006d210 */ /* 0x000fe40007f3e0ff */
[----:B------:R-:W-:Y:S11]  /*5230*/  @P4 BRA `(.L_x_139) ;  /* 0x00000000000c4947 */ /* 0x000ff60003800000 */
[----:B------:R-:W0:Y:S02]  /*5240*/  LDG.E.U8 R100, desc[UR38][R20.64+0x9] ;  /* 0x0000092614647981 */ /* 0x000e24000c1e1100 */
[----:B0-----:R-:W-:-:S05]  /*5250*/  PRMT R5, R100, 0x8880, RZ ;  /* 0x0000888064057816 */ /* 0x001fca00000000ff */
[----:B------:R-:W-:-:S07]  /*5260*/  IMAD R14, R5, R90, RZ ;  /* 0x0000005a050e7224 */ /* 0x000fce00078e02ff */
.L_x_139:
[----:B------:R-:W-:Y:S05]  /*5270*/  BSYNC B1 ;  /* 0x0000000000017941 */ /* 0x000fea0003800000 */
.L_x_138:
[----:B------:R-:W-:Y:S01]  /*5280*/  @!P4 IMAD R29, R29, R23, R14 ;  /* 0x000000171d1dc224 */ /* 0x000fe200078e020e */
[----:B------:R-:W-:Y:S01]  /*5290*/  BSSY B1, `(.L_x_140) ;  /* 0x0000009000017945 */ /* 0x000fe20003800000 */
[----:B0-----:R-:W-:Y:S02]  /*52a0*/  @!P4 IMAD.MOV.U32 R4, RZ, RZ, R8 ;  /* 0x000000ffff04c224 */ /* 0x001fe400078e0008 */
[----:B------:R-:W-:Y:S02]  /*52b0*/  @!P4 IMAD.MOV.U32 R5, RZ, RZ, R24 ;  /* 0x000000ffff05c224 */ /* 0x000fe400078e0018 */
[----:B------:R-:W-:-:S03]  /*52c0*/  @!P5 IMAD.X R7, R24, 0x1, R93, P1 ;  /* 0x000000011807d824 */ /* 0x000fc600008e065d */
[----:B------:R0:W-:Y:S01]  /*52d0*/  @!P4 STG.E.U8 desc[UR38][R4.64+0x9], R29 ;  /* 0x0000091d0400c986 */ /* 0x0001e2000c101126 */
[----:B------:R-:W-:Y:S05]  /*52e0*/  @P5 BRA `(.L_x_141) ;  /* 0x00000000000c5947 */ /* 0x000fea0003800000 */
[----:B------:R-:W0:Y:S02]  /*52f0*/  LDG.E.U8 R100, desc[UR38][R10.64+0x8] ;  /* 0x000008260a647981 */ /* 0x000e24000c1e1100 */
[----:B0-----:R-:W-:-:S05]  /*5300*/  PRMT R5, R100, 0x8880, RZ ;  /* 0x0000888064057816 */ /* 0x001fca00000000ff */
[----:B------:R-:W-:-:S07]  /*5310*/  IMAD R14, R5, R90, RZ ;  /* 0x0000005a050e7224 */ /* 0x000fce00078e02ff */
.L_x_141:
[----:B------:R-:W-:Y:S05]  /*5320*/  BSYNC B1 ;  /* 0x0000000000017941 */ /* 0x000fea0003800000 */
.L_x_140:
[----:B------:R-:W-:Y:S01]  /*5330*/  @!P5 IMAD R13, R30, R23, R14 ;  /* 0x000000171e0dd224 */ /* 0x000fe200078e020e */
[----:B0-----:R-:W-:Y:S01]  /*5340*/  @!P3 IADD3 R4, P1, R96, R8, RZ ;  /* 0x000000086004b210 */ /* 0x001fe20007f3e0ff */
[----:B------:R-:W-:Y:S01]  /*5350*/  BSSY B1, `(.L_x_142) ;  /* 0x000000a000017945 */ /* 0x000fe20003800000 */
[C---:B------:R-:W-:Y:S02]  /*5360*/  ISETP.LT.OR P4, PT, R3.reuse, 0x11, !P2 ;  /* 0x000000110300780c */ /* 0x040fe40005781670 */
[----:B------:R0:W-:Y:S01]  /*5370*/  @!P5 STG.E.U8 desc[UR38][R6.64+0x8], R13 ;  /* 0x0000080d0600d986 */ /* 0x0001e2000c101126 */
[----:B------:R-:W-:Y:S01]  /*5380*/  @!P3 IMAD.X R5, R24, 0x1, R93, P1 ;  /* 0x000000011805b824 */ /* 0x000fe200008e065d */
[C---:B------:R-:W-:Y:S02]  /*5390*/  ISETP.LT.OR P5, PT, R3.reuse, 0x12, !P2 ;  /* 0x000000120300780c */ /* 0x040fe400057a1670 */
[----:B------:R-:W-:Y:S01]  /*53a0*/  ISETP.LT.OR P1, PT, R3, 0x11, !P0 ;  /* 0x000000110300780c */ /* 0x000fe20004721670 */
[----:B------:R-:W-:-:S12]  /*53b0*/  @P3 BRA `(.L_x_143) ;  /* 0x00000000000c3947 */ /* 0x000fd80003800000 */
[----:B------:R-:W0:Y:S02]  /*53c0*/  LDG.E.U8 R100, desc[UR38][R10.64+0x9] ;  /* 0x000009260a647981 */ /* 0x000e24000c1e1100 */
[----:B0-----:R-:W-:-:S05]  /*53d0*/  PRMT R7, R100, 0x8880, RZ ;  /* 0x0000888064077816 */ /* 0x001fca00000000ff */
[----:B------:R-:W-:-:S07]  /*53e0*/  IMAD R14, R7, R90, RZ ;  /* 0x0000005a070e7224 */ /* 0x000fce00078e02ff */
.L_x_143:
[----:B------:R-:W-:Y:S05]  /*53f0*/  BSYNC B1 ;  /* 0x0000000000017941 */ /* 0x000fea0003800000 */
.L_x_142:
[----:B------:R-:W-:Y:S01]  /*5400*/  @!P3 IMAD R31, R31, R23, R14 ;  /* 0x000000171f1fb224 */ /* 0x000fe200078e020e */
[----:B------:R-:W-:Y:S04]  /*5410*/  BSSY B1, `(.L_x_144) ;  /* 0x0000006000017945 */ /* 0x000fe80003800000 */
[----:B------:R1:W-:Y:S01]  /*5420*/  @!P3 STG.E.U8 desc[UR38][R4.64+0x9], R31 ;  /* 0x0000091f0400b986 */ /* 0x0003e2000c101126 */
[----:B------:R-:W-:Y:S05]  /*5430*/  @P4 BRA `(.L_x_145) ;  /* 0x00000000000c4947 */ /* 0x000fea0003800000 */
[----:B------:R-:W1:Y:S02]  /*5440*/  LDG.E.U8 R100, desc[UR38][R20.64+0x10] ;  /* 0x0000102614647981 */ /* 0x000e64000c1e1100 */
[----:B-1----:R-:W-:-:S05]  /*5450*/  PRMT R5, R100, 0x8880, RZ ;  /* 0x0000888064057816 */ /* 0x002fca00000000ff */
[----:B------:R-:W-:-:S07]  /*5460*/  IMAD R14, R5, R90, RZ ;  /* 0x0000005a050e7224 */ /* 0x000fce00078e02ff */
.L_x_145:
[----:B------:R-:W-:Y:S05]  /*5470*/  BSYNC B1 ;  /* 0x0000000000017941 */ /* 0x000fea0003800000 */
.L_x_144:
[----:B0-----:R-:W-:Y:S01]  /*5480*/  @!P4 IMAD R7, R32, R23, R14 ;  /* 0x000000172007c224 */ /* 0x001fe200078e020e */
[----:B------:R-:W-:Y:S01]  /*5490*/  BSSY B1, `(.L_x_146) ;  /* 0x0000008000017945 */ /* 0x000fe20003800000 */
[----:B-1----:R-:W-:Y:S02]  /*54a0*/  @!P4 IMAD.MOV.U32 R4, RZ, RZ, R8 ;  /* 0x000000ffff04c224 */ /* 0x002fe400078e0008 */
[----:B------:R-:W-:-:S05]  /*54b0*/  @!P4 IMAD.MOV.U32 R5, RZ, RZ, R24 ;  /* 0x000000ffff05c224 */ /* 0x000fca00078e0018 */
[----:B------:R0:W-:Y:S01]  /*54c0*/  @!P4 STG.E.U8 desc[UR38][R4.64+0x10], R7 ;  /* 0x000010070400c986 */ /* 0x0001e2000c101126 */
[----:B------:R-:W-:Y:S05]  /*54d0*/  @P5 BRA `(.L_x_147) ;  /* 0x00000000000c5947 */ /* 0x000fea0003800000 */
[----:B------:R-:W0:Y:S02]  /*54e0*/  LDG.E.U8 R100, desc[UR38][R20.64+0x11] ;  /* 0x0000112614647981 */ /* 0x000e24000c1e1100 */
[----:B0-----:R-:W-:-:S05]  /*54f0*/  PRMT R5, R100, 0x8880, RZ ;  /* 0x0000888064057816 */ /* 0x001fca00000000ff */
[----:B------:R-:W-:-:S07]  /*5500*/  IMAD R14, R5, R90, RZ ;  /* 0x0000005a050e7224 */ /* 0x000fce00078e02ff */
.L_x_147:
[----:B------:R-:W-:Y:S05]  /*5510*/  BSYNC B1 ;  /* 0x0000000000017941 */ /* 0x000fea0003800000 */
.L_x_146:
[----:B------:R-:W-:Y:S01]  /*5520*/  @!P5 IMAD R33, R33, R23, R14 ;  /* 0x000000172121d224 */ /* 0x000fe200078e020e */
[----:B------:R-:W-:Y:S01]  /*5530*/  BSSY B1, `(.L_x_148) ;  /* 0x000000c000017945 */ /* 0x000fe20003800000 */
[----:B0-----:R-:W-:Y:S01]  /*5540*/  @!P5 IMAD.MOV.U32 R4, RZ, RZ, R8 ;  /* 0x000000ffff04d224 */ /* 0x001fe200078e0008 */
[C---:B------:R-:W-:Y:S01]  /*5550*/  ISETP.LT.OR P4, PT, R3.reuse, 0x12, !P0 ;  /* 0x000000120300780c */ /* 0x040fe20004781670 */
[----:B------:R-:W-:Y:S01]  /*5560*/  @!P5 IMAD.MOV.U32 R5, RZ, RZ, R24 ;  /* 0x000000ffff05d224 */ /* 0x000fe200078e0018 */
[----:B------:R-:W-:-:S04]  /*5570*/  ISETP.LT.OR P3, PT, R3, 0x19, !P0 ;  /* 0x000000190300780c */ /* 0x000fc80004761670 */
[----:B------:R0:W-:Y:S01]  /*5580*/  @!P5 STG.E.U8 desc[UR38][R4.64+0x11], R33 ;  /* 0x000011210400d986 */ /* 0x0001e2000c101126 */
[----:B------:R-:W-:-:S05]  /*5590*/  @!P1 IADD3 R6, P5, R96, R8, RZ ;  /* 0x0000000860069210 */ /* 0x000fca0007fbe0ff */
[----:B------:R-:W-:Y:S01]  /*55a0*/  @!P1 IMAD.X R7, R24, 0x1, R93, P5 ;  /* 0x0000000118079824 */ /* 0x000fe200028e065d */
[----:B------:R-:W-:Y:S07]  /*55b0*/  @P1 BRA `(.L_x_149) ;  /* 0x00000000000c1947 */ /* 0x000fee0003800000 */
[----:B------:R-:W0:Y:S02]  /*55c0*/  LDG.E.U8 R100, desc[UR38][R10.64+0x10] ;  /* 0x000010260a647981 */ /* 0x000e24000c1e1100 */
[----:B0-----:R-:W-:-:S05]  /*55d0*/  PRMT R5, R100, 0x8880, RZ ;  /* 0x0000888064057816 */ /* 0x001fca00000000ff */
[----:B------:R-:W-:-:S07]  /*55e0*/  IMAD R14, R5, R90, RZ ;  /* 0x0000005a050e7224 */ /* 0x000fce00078e02ff */
.L_x_149:
[----:B------:R-:W-:Y:S05]  /*55f0*/  BSYNC B1 ;  /* 0x0000000000017941 */ /* 0x000fea0003800000 */
.L_x_148:
[----:B------:R-:W-:Y:S01]  /*5600*/  @!P1 IMAD R15, R34, R23, R14 ;  /* 0x00000017220f9224 */ /* 0x000fe200078e020e */
[-C--:B0-----:R-:W-:Y:S01]  /*5610*/  @!P4 IADD3 R4, P5, R96, R8.reuse, RZ ;  /* 0x000000086004c210 */ /* 0x081fe20007fbe0ff */
[----:B------:R-:W-:Y:S03]  /*5620*/  BSSY B1, `(.L_x_150) ;  /* 0x000000a000017945 */ /* 0x000fe60003800000 */
[----:B------:R0:W-:Y:S01]  /*5630*/  @!P1 STG.E.U8 desc[UR38][R6.64+0x10], R15 ;  /* 0x0000100f06009986 */ /* 0x0001e2000c101126 */
[C---:B------:R-:W-:Y:S01]  /*5640*/  ISETP.LT.OR P1, PT, R3.reuse, 0x19, !P2 ;  /* 0x000000190300780c */ /* 0x040fe20005721670 */
[----:B------:R-:W-:Y:S01]  /*5650*/  @!P4 IMAD.X R5, R24, 0x1, R93, P5 ;  /* 0x000000011805c824 */ /* 0x000fe200028e065d */
[----:B------:R-:W-:Y:S02]  /*5660*/  ISETP.LT.OR P2, PT, R3, 0x1a, !P2 ;  /* 0x0000001a0300780c */ /* 0x000fe40005741670 */
[----:B------:R-:W-:Y:S01]  /*5670*/  @!P3 IADD3 R12, P5, R96, R8, RZ ;  /* 0x00000008600cb210 */ /* 0x000fe20007fbe0ff */
[----:B------:R-:W-:-:S12]  /*5680*/  @P4 BRA `(.L_x_151) ;  /* 0x00000000000c4947 */ /* 0x000fd80003800000 */
[----:B------:R-:W0:Y:S02]  /*5690*/  LDG.E.U8 R100, desc[UR38][R10.64+0x11] ;  /* 0x000011260a647981 */ /* 0x000e24000c1e1100 */
[----:B0-----:R-:W-:-:S05]  /*56a0*/  PRMT R7, R100, 0x8880, RZ ;  /* 0x0000888064077816 */ /* 0x001fca00000000ff */
[----:B------:R-:W-:-:S07]  /*56b0*/  IMAD R14, R7, R90, RZ ;  /* 0x0000005a070e7224 */ /* 0x000fce00078e02ff */
.L_x_151:
[----:B------:R-:W-:Y:S05]  /*56c0*/  BSYNC B1 ;  /* 0x0000000000017941 */ /* 0x000fea0003800000 */
.L_x_150:
[----:B------:R-:W-:Y:S01]  /*56d0*/  @!P4 IMAD R35, R35, R23, R14 ;  /* 0x000000172323c224 */ /* 0x000fe200078e020e */
[----:B------:R-:W-:Y:S04]  /*56e0*/  BSSY B1, `(.L_x_152) ;  /* 0x0000006000017945 */ /* 0x000fe80003800000 */
[----:B------:R1:W-:Y:S01]  /*56f0*/  @!P4 STG.E.U8 desc[UR38][R4.64+0x11], R35 ;  /* 0x000011230400c986 */ /* 0x0003e2000c101126 */
[----:B------:R-:W-:Y:S05]  /*5700*/  @P1 BRA `(.L_x_153) ;  /* 0x00000000000c1947 */ /* 0x000fea0003800000 */
[----:B------:R-:W1:Y:S02]  /*5710*/  LDG.E.U8 R100, desc[UR38][R20.64+0x18] ;  /* 0x0000182614647981 */ /* 0x000e64000c1e1100 */
[----:B-1----:R-:W-:-:S05]  /*5720*/  PRMT R5, R100, 0x8880, RZ ;  /* 0x0000888064057816 */ /* 0x002fca00000000ff */
[----:B------:R-:W-:-:S07]  /*5730*/  IMAD R14, R5, R90, RZ ;  /* 0x0000005a050e7224 */ /* 0x000fce00078e02ff */
.L_x_153:
[----:B------:R-:W-:Y:S05]  /*5740*/  BSYNC B1 ;  /* 0x0000000000017941 */ /* 0x000fea0003800000 */
.L_x_152:
        /* <DEDUP_REMOVED lines=9> */
.L_x_155:
[----:B------:R-:W-:Y:S05]  /*57e0*/  BSYNC B1 ;  /* 0x0000000000017941 */ /* 0x000fea0003800000 */
.L_x_154:
        /* <DEDUP_REMOVED lines=10> */
.L_x_157:
[----:B------:R-:W-:Y:S05]  /*5890*/  BSYNC B1 ;  /* 0x0000000000017941 */ /* 0x000fea0003800000 */
.L_x_156:
[----:B0-----:R-:W-:Y:S01]  /*58a0*/  @!P3 IMAD R5, R38, R23, R14 ;  /* 0x000000172605b224 */ /* 0x001fe200078e020e */
[----:B------:R-:W-:Y:S01]  /*58b0*/  ISETP.LT.OR P0, PT, R3, 0x1a, !P0 ;  /* 0x0000001a0300780c */ /* 0x000fe20004701670 */
[----:B------:R-:W-:Y:S03]  /*58c0*/  BSSY B1, `(.L_x_158) ;  /* 0x0000006000017945 */ /* 0x000fe60003800000 */
[----:B------:R0:W-:Y:S09]  /*58d0*/  @!P3 STG.E.U8 desc[UR38][R12.64+0x18], R5 ;  /* 0x000018050c00b986 */ /* 0x0001f2000c101126 */
[----:B------:R-:W-:Y:S05]  /*58e0*/  @P0 BRA `(.L_x_159) ;  /* 0x00000000000c0947 */ /* 0x000fea0003800000 */
[----:B------:R-:W5:Y:S02]  /*58f0*/  LDG.E.U8 R100, desc[UR38][R10.64+0x19] ;  /* 0x000019260a647981 */ /* 0x000f64000c1e1100 */
[----:B-----5:R-:W-:-:S05]  /*5900*/  PRMT R3, R100, 0x8880, RZ ;  /* 0x0000888064037816 */ /* 0x020fca00000000ff */
[----:B------:R-:W-:-:S07]  /*5910*/  IMAD R14, R3, R90, RZ ;  /* 0x0000005a030e7224 */ /* 0x000fce00078e02ff */
.L_x_159:
[----:B------:R-:W-:Y:S05]  /*5920*/  BSYNC B1 ;  /* 0x0000000000017941 */ /* 0x000fea0003800000 */
.L_x_158:
[----:B------:R-:W-:Y:S01]  /*5930*/  IMAD R39, R39, R23, R14 ;  /* 0x0000001727277224 */ /* 0x000fe200078e020e */
[----:B------:R-:W-:Y:S06]  /*5940*/  @P0 BRA `(.L_x_160) ;  /* 0x0000001000c00947 */ /* 0x000fec0003800000 */
[----:B------:R-:W-:-:S05]  /*5950*/  IADD3 R8, P0, R96, R8, RZ ;  /* 0x0000000860087210 */ /* 0x000fca0007f1e0ff */
[----:B------:R-:W-:-:S05]  /*5960*/  IMAD.X R9, R24, 0x1, R93, P0 ;  /* 0x0000000118097824 */ /* 0x000fca00000e065d */
[----:B------:R1:W-:Y:S01]  /*5970*/  STG.E.U8 desc[UR38][R8.64+0x19], R39 ;  /* 0x0000192708007986 */ /* 0x0003e2000c101126 */
[----:B------:R-:W-:Y:S05]  /*5980*/  BRA `(.L_x_160) ;  /* 0x0000001000b07947 */ /* 0x000fea0003800000 */
.L_x_33:
[----:B------:R-:W-:Y:S01]  /*5990*/  ISETP.GE.AND P2, PT, R6, 0x89, PT ;  /* 0x000000890600780c */ /* 0x000fe20003f46270 */
[----:B------:R-:W-:Y:S02]  /*59a0*/  ULDC.64 UR4, c[0x0][0x5c0] ;  /* 0x0001700000047ab9 */ /* 0x000fe40000000a00 */
[----:B------:R-:W-:Y:S02]  /*59b0*/  IADD3 R8, P0, R106, UR4, RZ ;  /* 0x000000046a087c10 */ /* 0x000fe4000ff1e0ff */
[C---:B------:R-:W-:Y:S02]  /*59c0*/  ISETP.LT.OR P5, PT, R3.reuse, 0x9, !P2 ;  /* 0x000000090300780c */ /* 0x040fe400057a1670 */
[C---:B------:R-:W-:Y:S02]  /*59d0*/  ISETP.LT.OR P4, PT, R3.reuse, 0xa, !P2 ;  /* 0x0000000a0300780c */ /* 0x040fe40005781670 */
[----:B------:R-:W-:Y:S02]  /*59e0*/  ISETP.LT.OR P3, PT, R3, 0x11, !P2 ;  /* 0x000000110300780c */ /* 0x000fe40005761670 */
[----:B------:R-:W-:-:S02]  /*59f0*/  IADD3.X R9, R112, UR5, RZ, P0, !PT ;  /* 0x0000000570097c10 */ /* 0x000fc400087fe4ff */
[----:B------:R-:W-:Y:S02]  /*5a00*/  P2R R119, PR, RZ, 0x8 ;  /* 0x00000008ff777803 */ /* 0x000fe40000000000 */
[----:B------:R-:W-:Y:S02]  /*5a10*/  P2R R118, PR, RZ, 0x10 ;  /* 0x00000010ff767803 */ /* 0x000fe40000000000 */
[----:B------:R-:W-:Y:S02]  /*5a20*/  P2R R7, PR, RZ, 0x20 ;  /* 0x00000020ff077803 */ /* 0x000fe40000000000 */
[----:B------:R-:W-:-:S04]  /*5a30*/  @!P5 IADD3 R106, P0, P1, R96, R8, R95 ;  /* 0x00000008606ad210 */ /* 0x000fc8000791e05f */
[----:B------:R-:W-:Y:S02]  /*5a40*/  @!P5 IADD3.X R107, R93, R9, R92, P0, P1 ;  /* 0x000000095d6bd210 */ /* 0x000fe400007e245c */
[----:B------:R-:W-:-:S04]  /*5a50*/  @!P4 IADD3 R110, P0, P1, R96, R8, R95 ;  /* 0x00000008606ec210 */ /* 0x000fc8000791e05f */
[----:B------:R-:W-:Y:S02]  /*5a60*/  @!P4 IADD3.X R111, R93, R9, R92, P0, P1 ;  /* 0x000000095d6fc210 */ /* 0x000fe400007e245c */
[----:B------:R-:W-:-:S04]  /*5a70*/  @!P3 IADD3 R112, P0, P1, R96, R8, R95 ;  /* 0x000000086070b210 */ /* 0x000fc8000791e05f */
[----:B------:R-:W-:Y:S02]  /*5a80*/  @!P3 IADD3.X R113, R93, R9, R92, P0, P1 ;  /* 0x000000095d71b210 */ /* 0x000fe400007e245c */
[----:B------:R-:W-:-:S04]  /*5a90*/  ISETP.LT.OR P3, PT, R3, 0x12, !P2 ;  /* 0x000000120300780c */ /* 0x000fc80005761670 */
[----:B------:R-:W-:-:S09]  /*5aa0*/  P2R R120, PR, RZ, 0x8 ;  /* 0x00000008ff787803 */ /* 0x000fd20000000000 */
        /* <DEDUP_REMOVED lines=10> */
[----:B------:R-:W-:-:S04]  /*5b50*/  ISETP.GE.AND P0, PT, R6, 0x109, PT ;  /* 0x000001090600780c */ /* 0x000fc80003f06270 */
[----:B------:R-:W-:Y:S02]  /*5b60*/  ISETP.LT.OR P4, PT, R3, 0x9, !P0 ;  /* 0x000000090300780c */ /* 0x000fe40004781670 */
[----:B------:R-:W-:-:S11]  /*5b70*/  P2R R116, PR, RZ, 0x1 ;  /* 0x00000001ff747803 */ /* 0x000fd60000000000 */
[----:B------:R-:W-:-:S04]  /*5b80*/  @!P4 IADD3 R14, P1, P3, R96, R8, R97 ;  /* 0x00000008600ec210 */ /* 0x000fc80007b3e061 */
[----:B------:R-:W-:Y:S02]  /*5b90*/  @!P4 IADD3.X R15, R93, R9, R94, P1, P3 ;  /* 0x000000095d0fc210 */ /* 0x000fe40000fe645e */
[----:B------:R-:W-:-:S13]  /*5ba0*/  ISETP.LT.OR P4, PT, R3, 0xa, !P0 ;  /* 0x0000000a0300780c */ /* 0x000fda0004781670 */
[----:B------:R-:W-:-:S04]  /*5bb0*/  @!P4 IADD3 R20, P1, P3, R96, R8, R97 ;  /* 0x000000086014c210 */ /* 0x000fc80007b3e061 */
[----:B------:R-:W-:Y:S02]  /*5bc0*/  @!P4 IADD3.X R21, R93, R9, R94, P1, P3 ;  /* 0x000000095d15c210 */ /* 0x000fe40000fe645e */
[----:B------:R-:W-:-:S13]  /*5bd0*/  ISETP.LT.OR P4, PT, R3, 0x11, !P0 ;  /* 0x000000110300780c */ /* 0x000fda0004781670 */
[----:B------:R-:W-:-:S04]  /*5be0*/  @!P4 IADD3 R10, P1, P3, R96, R8, R97 ;  /* 0x00000008600ac210 */ /* 0x000fc80007b3e061 */
[----:B------:R-:W-:Y:S02]  /*5bf0*/  @!P4 IADD3.X R11, R93, R9, R94, P1, P3 ;  /* 0x000000095d0bc210 */ /* 0x000fe40000fe645e */
[----:B------:R-:W-:Y:S02]  /*5c00*/  ISETP.LT.OR P1, PT, R3, 0x12, !P0 ;  /* 0x000000120300780c */ /* 0x000fe40004721670 */
[----:B------:R-:W-:-:S11]  /*5c10*/  ISETP.NE.AND P0, PT, R7, RZ, PT ;  /* 0x000000ff0700720c */ /* 0x000fd60003f05270 */
[----:B------:R-:W-:Y:S01]  /*5c20*/  @!P1 IADD3 R12, P3, P4, R96, R8, R97 ;  /* 0x00000008600c9210 */ /* 0x000fe20007c7e061 */
[----:B------:R-:W-:-:S03]  /*5c30*/  @!P1 IMAD R51, R51, R23, RZ ;  /* 0x0000001733339224 */ /* 0x000fc600078e02ff */
[----:B------:R-:W-:Y:S02]  /*5c40*/  @!P1 IADD3.X R13, R93, R9, R94, P3, P4 ;  /* 0x000000095d0d9210 */ /* 0x000fe40001fe845e */
[----:B------:R-:W-:-:S04]  /*5c50*/  ISETP.GE.AND P4, PT, R6, 0x1, PT ;  /* 0x000000010600780c */ /* 0x000fc80003f86270 */
[----:B------:R-:W-:-:S13]  /*5c60*/  ISETP.LT.OR P3, PT, R3, 0x1, !P4 ;  /* 0x000000010300780c */ /* 0x000fda0006761670 */
[----:B------:R-:W-:-:S05]  /*5c70*/  @!P3 IMAD R7, R72, R23, RZ ;  /* 0x000000174807b224 */ /* 0x000fca00078e02ff */
[----:B------:R0:W-:Y:S01]  /*5c80*/  @!P3 STG.E.U8 desc[UR38][R8.64], R7 ;  /* 0x000000070800b986 */ /* 0x0001e2000c101126 */
[----:B------:R-:W-:-:S13]  /*5c90*/  ISETP.LT.OR P3, PT, R3, 0x2, !P4 ;  /* 0x000000020300780c */ /* 0x000fda0006761670 */
[----:B------:R-:W-:-:S05]  /*5ca0*/  @!P3 IMAD R101, R73, R23, RZ ;  /* 0x000000174965b224 */ /* 0x000fca00078e02ff */
[----:B------:R-:W-:Y:S01]  /*5cb0*/  @!P3 STG.E.U8 desc[UR38][R8.64+0x1], R101 ;  /* 0x000001650800b986 */ /* 0x000fe2000c101126 */
[----:B------:R-:W-:-:S04]  /*5cc0*/  ISETP.GE.AND P3, PT, R6, 0x9, PT ;  /* 0x000000090600780c */ /* 0x000fc80003f66270 */
[----:B------:R-:W-:-:S13]  /*5cd0*/  ISETP.LT.OR P5, PT, R3, 0x1, !P3 ;  /* 0x000000010300780c */ /* 0x000fda0005fa1670 */
[----:B------:R-:W-:Y:S01]  /*5ce0*/  @!P5 IADD3 R72, P6, R8, R96, RZ ;  /* 0x000000600848d210 */ /* 0x000fe20007fde0ff */
[----:B------:R-:W-:-:S04]  /*5cf0*/  @!P5 IMAD R117, R74, R23, RZ ;  /* 0x000000174a75d224 */ /* 0x000fc800078e02ff */
[----:B------:R-:W-:-:S05]  /*5d00*/  @!P5 IMAD.X R73, R9, 0x1, R93, P6 ;  /* 0x000000010949d824 */ /* 0x000fca00030e065d */
[----:B------:R1:W-:Y:S01]  /*5d10*/  @!P5 STG.E.U8 desc[UR38][R72.64], R117 ;  /* 0x000000754800d986 */ /* 0x0003e2000c101126 */
[----:B------:R-:W-:-:S13]  /*5d20*/  ISETP.LT.OR P5, PT, R3, 0x2, !P3 ;  /* 0x000000020300780c */ /* 0x000fda0005fa1670 */
[----:B------:R-:W-:Y:S01]  /*5d30*/  @!P5 IADD3 R108, P6, R8, R96, RZ ;  /* 0x00000060086cd210 */ /* 0x000fe20007fde0ff */
[----:B------:R-:W-:-:S04]  /*5d40*/  @!P5 IMAD R75, R75, R23, RZ ;  /* 0x000000174b4bd224 */ /* 0x000fc800078e02ff */
[----:B------:R-:W-:-:S05]  /*5d50*/  @!P5 IMAD.X R109, R9, 0x1, R93, P6 ;  /* 0x00000001096dd824 */ /* 0x000fca00030e065d */
[----:B------:R2:W-:Y:S01]  /*5d60*/  @!P5 STG.E.U8 desc[UR38][R108.64+0x1], R75 ;  /* 0x0000014b6c00d986 */ /* 0x0005e2000c101126 */
[----:B------:R-:W-:-:S13]  /*5d70*/  ISETP.LT.OR P5, PT, R3, 0x9, !P4 ;  /* 0x000000090300780c */ /* 0x000fda00067a1670 */
[----:B0-----:R-:W-:-:S05]  /*5d80*/  @!P5 IMAD R7, R76, R23, RZ ;  /* 0x000000174c07d224 */ /* 0x001fca00078e02ff */
[----:B------:R0:W-:Y:S01]  /*5d90*/  @!P5 STG.E.U8 desc[UR38][R8.64+0x8], R7 ;  /* 0x000008070800d986 */ /* 0x0001e2000c101126 */
[----:B------:R-:W-:-:S13]  /*5da0*/  ISETP.LT.OR P5, PT, R3, 0xa, !P4 ;  /* 0x0000000a0300780c */ /* 0x000fda00067a1670 */
[----:B------:R-:W-:-:S05]  /*5db0*/  @!P5 IMAD R77, R77, R23, RZ ;  /* 0x000000174d4dd224 */ /* 0x000fca00078e02ff */
[----:B------:R-:W-:Y:S01]  /*5dc0*/  @!P5 STG.E.U8 desc[UR38][R8.64+0x9], R77 ;  /* 0x0000094d0800d986 */ /* 0x000fe2000c101126 */
[----:B------:R-:W-:-:S13]  /*5dd0*/  ISETP.LT.OR P5, PT, R3, 0x9, !P3 ;  /* 0x000000090300780c */ /* 0x000fda0005fa1670 */
[----:B-1----:R-:W-:Y:S01]  /*5de0*/  @!P5 IADD3 R72, P6, R8, R96, RZ ;  /* 0x000000600848d210 */ /* 0x002fe20007fde0ff */
[----:B------:R-:W-:-:S04]  /*5df0*/  @!P5 IMAD R101, R78, R23, RZ ;  /* 0x000000174e65d224 */ /* 0x000fc800078e02ff */
[----:B------:R-:W-:-:S05]  /*5e00*/  @!P5 IMAD.X R73, R9, 0x1, R93, P6 ;  /* 0x000000010949d824 */ /* 0x000fca00030e065d */
[----:B------:R1:W-:Y:S01]  /*5e10*/  @!P5 STG.E.U8 desc[UR38][R72.64+0x8], R101 ;  /* 0x000008654800d986 */ /* 0x0003e2000c101126 */
[----:B------:R-:W-:-:S13]  /*5e20*/  ISETP.LT.OR P5, PT, R3, 0xa, !P3 ;  /* 0x0000000a0300780c */ /* 0x000fda0005fa1670 */
[----:B------:R-:W-:Y:S01]  /*5e30*/  @!P5 IADD3 R74, P6, R8, R96, RZ ;  /* 0x00000060084ad210 */ /* 0x000fe20007fde0ff */
[----:B------:R-:W-:-:S04]  /*5e40*/  @!P5 IMAD R79, R79, R23, RZ ;  /* 0x000000174f4fd224 */ /* 0x000fc800078e02ff */
[----:B--2---:R-:W-:-:S05]  /*5e50*/  @!P5 IMAD.X R75, R9, 0x1, R93, P6 ;  /* 0x00000001094bd824 */ /* 0x004fca00030e065d */
        /* <DEDUP_REMOVED lines=13> */
[----:B--2---:R-:W-:Y:S01]  /*5f30*/  @!P5 IADD3 R74, P6, R8, R96, RZ ;  /* 0x00000060084ad210 */ /* 0x004fe20007fde0ff */
[----:B------:R-:W-:-:S04]  /*5f40*/  @!P5 IMAD R83, R83, R23, RZ ;  /* 0x000000175353d224 */ /* 0x000fc800078e02ff */
[----:B------:R-:W-:Y:S01]  /*5f50*/  @!P5 IMAD.X R75, R9, 0x1, R93, P6 ;  /* 0x00000001094bd824 */ /* 0x000fe200030e065d */
[----:B------:R-:W-:-:S04]  /*5f60*/  ISETP.NE.AND P6, PT, R122, RZ, PT ;  /* 0x000000ff7a00720c */ /* 0x000fc80003fc5270 */
[----:B------:R2:W-:Y:S01]  /*5f70*/  @!P5 STG.E.U8 desc[UR38][R74.64+0x11], R83 ;  /* 0x000011534a00d986 */ /* 0x0005e2000c101126 */
[C---:B------:R-:W-:Y:S02]  /*5f80*/  ISETP.LT.OR P5, PT, R3.reuse, 0x19, !P4 ;  /* 0x000000190300780c */ /* 0x040fe400067a1670 */
[----:B------:R-:W-:-:S06]  /*5f90*/  ISETP.LT.OR P4, PT, R3, 0x1a, !P4 ;  /* 0x0000001a0300780c */ /* 0x000fcc0006781670 */
[----:B------:R-:W-:-:S05]  /*5fa0*/  @!P6 IMAD R71, R71, R23, RZ ;  /* 0x000000174747e224 */ /* 0x000fca00078e02ff */
[-C--:B0-----:R-:W-:Y:S02]  /*5fb0*/  @!P5 IMAD R7, R84, R23.reuse, RZ ;  /* 0x000000175407d224 */ /* 0x081fe400078e02ff */
[----:B------:R-:W-:-:S03]  /*5fc0*/  @!P4 IMAD R85, R85, R23, RZ ;  /* 0x000000175555c224 */ /* 0x000fc600078e02ff */
[----:B------:R0:W-:Y:S04]  /*5fd0*/  @!P5 STG.E.U8 desc[UR38][R8.64+0x18], R7 ;  /* 0x000018070800d986 */ /* 0x0001e8000c101126 */
[----:B------:R-:W-:Y:S01]  /*5fe0*/  @!P4 STG.E.U8 desc[UR38][R8.64+0x19], R85 ;  /* 0x000019550800c986 */ /* 0x000fe2000c101126 */
[C---:B------:R-:W-:Y:S02]  /*5ff0*/  ISETP.LT.OR P4, PT, R3.reuse, 0x19, !P3 ;  /* 0x000000190300780c */ /* 0x040fe40005f81670 */
[----:B------:R-:W-:-:S11]  /*6000*/  ISETP.LT.OR P3, PT, R3, 0x1a, !P3 ;  /* 0x0000001a0300780c */ /* 0x000fd60005f61670 */
[----:B------:R-:W-:Y:S01]  /*6010*/  @!P4 IADD3 R76, P5, R8, R96, RZ ;  /* 0x00000060084cc210 */ /* 0x000fe20007fbe0ff */
[-C--:B------:R-:W-:Y:S02]  /*6020*/  @!P4 IMAD R79, R86, R23.reuse, RZ ;  /* 0x00000017564fc224 */ /* 0x080fe400078e02ff */
[----:B------:R-:W-:Y:S02]  /*6030*/  @!P3 IMAD R87, R87, R23, RZ ;  /* 0x000000175757b224 */ /* 0x000fe400078e02ff */
[----:B-1----:R-:W-:-:S05]  /*6040*/  @!P4 IMAD.X R77, R9, 0x1, R93, P5 ;  /* 0x00000001094dc824 */ /* 0x002fca00028e065d */
[----:B------:R1:W-:Y:S01]  /*6050*/  @!P4 STG.E.U8 desc[UR38][R76.64+0x18], R79 ;  /* 0x0000184f4c00c986 */ /* 0x0003e2000c101126 */
[----:B--2---:R-:W-:-:S05]  /*6060*/  @!P3 IADD3 R74, P4, R8, R96, RZ ;  /* 0x00000060084ab210 */ /* 0x004fca0007f9e0ff */
[----:B------:R-:W-:-:S05]  /*6070*/  @!P3 IMAD.X R75, R9, 0x1, R93, P4 ;  /* 0x00000001094bb824 */ /* 0x000fca00020e065d */
[----:B------:R2:W-:Y:S01]  /*6080*/  @!P3 STG.E.U8 desc[UR38][R74.64+0x19], R87 ;  /* 0x000019574a00b986 */ /* 0x0005e2000c101126 */
[----:B------:R-:W-:-:S05]  /*6090*/  IADD3 R72, P3, R8, R95, RZ ;  /* 0x0000005f08487210 */ /* 0x000fca0007f7e0ff */
[----:B------:R-:W-:Y:S01]  /*60a0*/  IMAD.X R73, R9, 0x1, R92, P3 ;  /* 0x0000000109497824 */ /* 0x000fe200018e065c */
[----:B------:R-:W-:-:S04]  /*60b0*/  ISETP.GE.AND P3, PT, R6, 0x81, PT ;  /* 0x000000810600780c */ /* 0x000fc80003f66270 */
[----:B------:R-:W-:-:S13]  /*60c0*/  ISETP.LT.OR P4, PT, R3, 0x1, !P3 ;  /* 0x000000010300780c */ /* 0x000fda0005f81670 */
[----:B0-----:R-:W-:-:S05]  /*60d0*/  @!P4 IMAD R7, R56, R23, RZ ;  /* 0x000000173807c224 */ /* 0x001fca00078e02ff */
[----:B------:R-:W-:Y:S01]  /*60e0*/  @!P4 STG.E.U8 desc[UR38][R72.64], R7 ;  /* 0x000000074800c986 */ /* 0x000fe2000c101126 */
[----:B------:R-:W-:-:S13]  /*60f0*/  ISETP.LT.OR P4, PT, R3, 0x2, !P3 ;  /* 0x000000020300780c */ /* 0x000fda0005f81670 */
[----:B-1----:R-:W-:-:S05]  /*6100*/  @!P4 IMAD R77, R57, R23, RZ ;  /* 0x00000017394dc224 */ /* 0x002fca00078e02ff */
[----:B------:R-:W-:Y:S01]  /*6110*/  @!P4 STG.E.U8 desc[UR38][R72.64+0x1], R77 ;  /* 0x0000014d4800c986 */ /* 0x000fe2000c101126 */
[C---:B------:R-:W-:Y:S02]  /*6120*/  ISETP.LT.OR P4, PT, R3.reuse, 0x1, !P2 ;  /* 0x000000010300780c */ /* 0x040fe40005781670 */
[----:B------:R-:W-:-:S11]  /*6130*/  ISETP.LT.OR P2, PT, R3, 0x2, !P2 ;  /* 0x000000020300780c */ /* 0x000fd60005741670 */
[----:B------:R-:W-:Y:S01]  /*6140*/  @!P4 IADD3 R56, P5, R72, R96, RZ ;  /* 0x000000604838c210 */ /* 0x000fe20007fbe0ff */
[-C--:B------:R-:W-:Y:S02]  /*6150*/  @!P4 IMAD R79, R58, R23.reuse, RZ ;  /* 0x000000173a4fc224 */ /* 0x080fe400078e02ff */
[----:B------:R-:W-:Y:S02]  /*6160*/  @!P2 IMAD R59, R59, R23, RZ ;  /* 0x000000173b3ba224 */ /* 0x000fe400078e02ff */
[----:B------:R-:W-:Y:S01]  /*6170*/  @!P4 IMAD.X R57, R73, 0x1, R93, P5 ;  /* 0x000000014939c824 */ /* 0x000fe200028e065d */
[----:B------:R-:W-:-:S04]  /*6180*/  ISETP.NE.AND P5, PT, R121, RZ, PT ;  /* 0x000000ff7900720c */ /* 0x000fc80003fa5270 */
[----:B------:R0:W-:Y:S01]  /*6190*/  @!P4 STG.E.U8 desc[UR38][R56.64], R79 ;  /* 0x0000004f3800c986 */ /* 0x0001e2000c101126 */
[----:B--2---:R-:W-:-:S05]  /*61a0*/  @!P2 IADD3 R74, P4, R96, R72, RZ ;  /* 0x00000048604aa210 */ /* 0x004fca0007f9e0ff */
[----:B------:R-:W-:Y:S01]  /*61b0*/  @!P2 IMAD.X R75, R93, 0x1, R73, P4 ;  /* 0x000000015d4ba824 */ /* 0x000fe200020e0649 */
[----:B------:R-:W-:-:S04]  /*61c0*/  ISETP.NE.AND P4, PT, R120, RZ, PT ;  /* 0x000000ff7800720c */ /* 0x000fc80003f85270 */
[----:B------:R1:W-:Y:S01]  /*61d0*/  @!P2 STG.E.U8 desc[UR38][R74.64+0x1], R59 ;  /* 0x0000013b4a00a986 */ /* 0x0003e2000c101126 */
[----:B------:R-:W-:Y:S01]  /*61e0*/  ISETP.LT.OR P2, PT, R3, 0x9, !P3 ;  /* 0x000000090300780c */ /* 0x000fe20005f41670 */
[----:B0-----:R-:W-:-:S07]  /*61f0*/  @!P0 IMAD R57, R62, R23, RZ ;  /* 0x000000173e398224 */ /* 0x001fce00078e02ff */
[----:B------:R-:W-:-:S05]  /*6200*/  @!P4 IMAD R67, R67, R23, RZ ;  /* 0x000000174343c224 */ /* 0x000fca00078e02ff */
[----:B------:R-:W-:-:S05]  /*6210*/  @!P2 IMAD R7, R60, R23, RZ ;  /* 0x000000173c07a224 */ /* 0x000fca00078e02ff */
[----:B------:R-:W-:Y:S01]  /*6220*/  @!P2 STG.E.U8 desc[UR38][R72.64+0x8], R7 ;  /* 0x000008074800a986 */ /* 0x000fe2000c101126 */
[----:B------:R-:W-:-:S13]  /*6230*/  ISETP.LT.OR P2, PT, R3, 0xa, !P3 ;  /* 0x0000000a0300780c */ /* 0x000fda0005f41670 */
[----:B------:R-:W-:-:S05]  /*6240*/  @!P2 IMAD R61, R61, R23, RZ ;  /* 0x000000173d3da224 */ /* 0x000fca00078e02ff */
[----:B------:R-:W-:Y:S01]  /*6250*/  @!P2 STG.E.U8 desc[UR38][R72.64+0x9], R61 ;  /* 0x0000093d4800a986 */ /* 0x000fe2000c101126 */
[----:B------:R-:W-:-:S03]  /*6260*/  ISETP.NE.AND P2, PT, R118, RZ, PT ;  /* 0x000000ff7600720c */ /* 0x000fc60003f45270 */
[----:B------:R-:W-:Y:S01]  /*6270*/  @!P0 STG.E.U8 desc[UR38][R106.64+0x8], R57 ;  /* 0x000008396a008986 */ /* 0x000fe2000c101126 */
[----:B------:R-:W-:-:S09]  /*6280*/  ISETP.NE.AND P0, PT, R116, RZ, PT ;  /* 0x000000ff7400720c */ /* 0x000fd20003f05270 */
[----:B------:R-:W-:-:S05]  /*6290*/  @!P2 IMAD R63, R63, R23, RZ ;  /* 0x000000173f3fa224 */ /* 0x000fca00078e02ff */
[----:B------:R-:W-:Y:S01]  /*62a0*/  @!P2 STG.E.U8 desc[UR38][R110.64+0x9], R63 ;  /* 0x0000093f6e00a986 */ /* 0x000fe2000c101126 */
[----:B------:R-:W-:-:S13]  /*62b0*/  ISETP.LT.OR P2, PT, R3, 0x11, !P3 ;  /* 0x000000110300780c */ /* 0x000fda0005f41670 */
[----:B-1----:R-:W-:-:S05]  /*62c0*/  @!P2 IMAD R59, R64, R23, RZ ;  /* 0x00000017403ba224 */ /* 0x002fca00078e02ff */
[----:B------:R0:W-:Y:S01]  /*62d0*/  @!P2 STG.E.U8 desc[UR38][R72.64+0x10], R59 ;  /* 0x0000103b4800a986 */ /* 0x0001e2000c101126 */
[----:B------:R-:W-:Y:S01]  /*62e0*/  ISETP.LT.OR P2, PT, R3, 0x12, !P3 ;  /* 0x000000120300780c */ /* 0x000fe20005f41670 */
[----:B0-----:R-:W-:-:S12]  /*62f0*/  @!P5 IMAD R59, R70, R23, RZ ;  /* 0x00000017463bd224 */ /* 0x001fd800078e02ff */
[----:B------:R-:W-:-:S05]  /*6300*/  @!P2 IMAD R65, R65, R23, RZ ;  /* 0x000000174141a224 */ /* 0x000fca00078e02ff */
[----:B------:R-:W-:Y:S01]  /*6310*/  @!P2 STG.E.U8 desc[UR38][R72.64+0x11], R65 ;  /* 0x000011414800a986 */ /* 0x000fe2000c101126 */
[----:B------:R-:W-:-:S13]  /*6320*/  ISETP.NE.AND P2, PT, R119, RZ, PT ;  /* 0x000000ff7700720c */ /* 0x000fda0003f45270 */
[----:B------:R-:W-:-:S05]  /*6330*/  @!P2 IMAD R7, R66, R23, RZ ;  /* 0x000000174207a224 */ /* 0x000fca00078e02ff */
[----:B------:R0:W-:Y:S01]  /*6340*/  @!P2 STG.E.U8 desc[UR38][R112.64+0x10], R7 ;  /* 0x000010077000a986 */ /* 0x0001e2000c101126 */
[C---:B------:R-:W-:Y:S02]  /*6350*/  ISETP.LT.OR P2, PT, R3.reuse, 0x19, !P3 ;  /* 0x000000190300780c */ /* 0x040fe40005f41670 */
[----:B------:R-:W-:Y:S01]  /*6360*/  ISETP.LT.OR P3, PT, R3, 0x1a, !P3 ;  /* 0x0000001a0300780c */ /* 0x000fe20005f61670 */
[----:B------:R-:W-:Y:S10]  /*6370*/  @!P4 STG.E.U8 desc[UR38][R114.64+0x11], R67 ;  /* 0x000011437200c986 */ /* 0x000ff4000c101126 */
[----:B------:R-:W-:-:S02]  /*6380*/  @!P2 IMAD R61, R68, R23, RZ ;  /* 0x00000017443da224 */ /* 0x000fc400078e02ff */
[----:B------:R-:W-:-:S03]  /*6390*/  @!P3 IMAD R69, R69, R23, RZ ;  /* 0x000000174545b224 */ /* 0x000fc600078e02ff */
[----:B------:R1:W-:Y:S01]  /*63a0*/  @!P2 STG.E.U8 desc[UR38][R72.64+0x18], R61 ;  /* 0x0000183d4800a986 */ /* 0x0003e2000c101126 */
[----:B------:R-:W-:-:S03]  /*63b0*/  IADD3 R56, P2, R8, R97, RZ ;  /* 0x0000006108387210 */ /* 0x000fc60007f5e0ff */
[----:B------:R-:W-:Y:S02]  /*63c0*/  @!P3 STG.E.U8 desc[UR38][R72.64+0x19], R69 ;  /* 0x000019454800b986 */ /* 0x000fe4000c101126 */
[----:B------:R-:W-:Y:S01]  /*63d0*/  IMAD.X R57, R9, 0x1, R94, P2 ;  /* 0x0000000109397824 */ /* 0x000fe200010e065e */
[----:B------:R-:W-:Y:S01]  /*63e0*/  ISETP.GE.AND P2, PT, R6, 0x101, PT ;  /* 0x000001010600780c */ /* 0x000fe20003f46270 */
[----:B------:R-:W-:Y:S01]  /*63f0*/  @!P5 STG.E.U8 desc[UR38][R104.64+0x18], R59 ;  /* 0x0000183b6800d986 */ /* 0x000fe2000c101126 */
[C---:B------:R-:W-:Y:S02]  /*6400*/  ISETP.LT.OR P5, PT, R3.reuse, 0x9, !P0 ;  /* 0x000000090300780c */ /* 0x040fe400047a1670 */
[C---:B------:R-:W-:Y:S01]  /*6410*/  ISETP.LT.OR P3, PT, R3.reuse, 0x1, !P2 ;  /* 0x000000010300780c */ /* 0x040fe20005761670 */
[----:B------:R-:W-:Y:S01]  /*6420*/  @!P6 STG.E.U8 desc[UR38][R102.64+0x19], R71 ;  /* 0x000019476600e986 */ /* 0x000fe2000c101126 */
[----:B------:R-:W-:-:S11]  /*6430*/  ISETP.LT.OR P6, PT, R3, 0xa, !P0 ;  /* 0x0000000a0300780c */ /* 0x000fd600047c1670 */
[-C--:B0-----:R-:W-:Y:S02]  /*6440*/  @!P3 IMAD R7, R40, R23.reuse, RZ ;  /* 0x000000172807b224 */ /* 0x081fe400078e02ff */
[----:B------:R-:W-:-:S03]  /*6450*/  @!P6 IMAD R47, R47, R23, RZ ;  /* 0x000000172f2fe224 */ /* 0x000fc600078e02ff */
[----:B------:R-:W-:Y:S01]  /*6460*/  @!P3 STG.E.U8 desc[UR38][R56.64], R7 ;  /* 0x000000073800b986 */ /* 0x000fe2000c101126 */
[----:B------:R-:W-:-:S13]  /*6470*/  ISETP.LT.OR P3, PT, R3, 0x2, !P2 ;  /* 0x000000020300780c */ /* 0x000fda0005761670 */
[----:B-1----:R-:W-:-:S05]  /*6480*/  @!P3 IMAD R61, R41, R23, RZ ;  /* 0x00000017293db224 */ /* 0x002fca00078e02ff */
[----:B------:R-:W-:Y:S01]  /*6490*/  @!P3 STG.E.U8 desc[UR38][R56.64+0x1], R61 ;  /* 0x0000013d3800b986 */ /* 0x000fe2000c101126 */
[----:B------:R-:W-:-:S13]  /*64a0*/  ISETP.LT.OR P3, PT, R3, 0x1, !P0 ;  /* 0x000000010300780c */ /* 0x000fda0004761670 */
[----:B------:R-:W-:Y:S01]  /*64b0*/  @!P3 IADD3 R40, P4, R56, R96, RZ ;  /* 0x000000603828b210 */ /* 0x000fe20007f9e0ff */
[----:B------:R-:W-:-:S04]  /*64c0*/  @!P3 IMAD R63, R42, R23, RZ ;  /* 0x000000172a3fb224 */ /* 0x000fc800078e02ff */
[----:B------:R-:W-:-:S05]  /*64d0*/  @!P3 IMAD.X R41, R57, 0x1, R93, P4 ;  /* 0x000000013929b824 */ /* 0x000fca00020e065d */
[----:B------:R0:W-:Y:S01]  /*64e0*/  @!P3 STG.E.U8 desc[UR38][R40.64], R63 ;  /* 0x0000003f2800b986 */ /* 0x0001e2000c101126 */
[----:B------:R-:W-:Y:S01]  /*64f0*/  ISETP.LT.OR P3, PT, R3, 0x2, !P0 ;  /* 0x000000020300780c */ /* 0x000fe20004761670 */
[----:B0-----:R-:W-:-:S12]  /*6500*/  @!P5 IMAD R41, R46, R23, RZ ;  /* 0x000000172e29d224 */ /* 0x001fd800078e02ff */
[----:B------:R-:W-:Y:S01]  /*6510*/  @!P3 IADD3 R58, P4, R96, R56, RZ ;  /* 0x00000038603ab210 */ /* 0x000fe20007f9e0ff */
[----:B------:R-:W-:-:S04]  /*6520*/  @!P3 IMAD R43, R43, R23, RZ ;  /* 0x000000172b2bb224 */ /* 0x000fc800078e02ff */
[----:B------:R-:W-:Y:S01]  /*6530*/  @!P3 IMAD.X R59, R93, 0x1, R57, P4 ;  /* 0x000000015d3bb824 */ /* 0x000fe200020e0639 */
[----:B------:R-:W-:-:S04]  /*6540*/  ISETP.LT.OR P4, PT, R3, 0x12, !P2 ;  /* 0x000000120300780c */ /* 0x000fc80005781670 */
[----:B------:R0:W-:Y:S01]  /*6550*/  @!P3 STG.E.U8 desc[UR38][R58.64+0x1], R43 ;  /* 0x0000012b3a00b986 */ /* 0x0001e2000c101126 */
[----:B------:R-:W-:-:S08]  /*6560*/  ISETP.LT.OR P3, PT, R3, 0x9, !P2 ;  /* 0x000000090300780c */ /* 0x000fd00005761670 */
[----:B------:R-:W-:-:S05]  /*6570*/  @!P4 IMAD R49, R49, R23, RZ ;  /* 0x000000173131c224 */ /* 0x000fca00078e02ff */
[----:B------:R-:W-:-:S05]  /*6580*/  @!P3 IMAD R7, R44, R23, RZ ;  /* 0x000000172c07b224 */ /* 0x000fca00078e02ff */
[----:B------:R1:W-:Y:S01]  /*6590*/  @!P3 STG.E.U8 desc[UR38][R56.64+0x8], R7 ;  /* 0x000008073800b986 */ /* 0x0003e2000c101126 */
[----:B------:R-:W-:-:S13]  /*65a0*/  ISETP.LT.OR P3, PT, R3, 0xa, !P2 ;  /* 0x0000000a0300780c */ /* 0x000fda0005761670 */
[----:B------:R-:W-:-:S05]  /*65b0*/  @!P3 IMAD R45, R45, R23, RZ ;  /* 0x000000172d2db224 */ /* 0x000fca00078e02ff */
[----:B------:R-:W-:Y:S01]  /*65c0*/  @!P3 STG.E.U8 desc[UR38][R56.64+0x9], R45 ;  /* 0x0000092d3800b986 */ /* 0x000fe2000c101126 */
[----:B------:R-:W-:-:S03]  /*65d0*/  ISETP.LT.OR P3, PT, R3, 0x11, !P2 ;  /* 0x000000110300780c */ /* 0x000fc60005761670 */
[----:B------:R-:W-:Y:S01]  /*65e0*/  @!P5 STG.E.U8 desc[UR38][R14.64+0x8], R41 ;  /* 0x000008290e00d986 */ /* 0x000fe2000c101126 */
[----:B------:R-:W-:-:S03]  /*65f0*/  ISETP.LT.OR P5, PT, R3, 0x1a, !P0 ;  /* 0x0000001a0300780c */ /* 0x000fc600047a1670 */
[----:B------:R2:W-:Y:S01]  /*6600*/  @!P6 STG.E.U8 desc[UR38][R20.64+0x9], R47 ;  /* 0x0000092f1400e986 */ /* 0x0005e2000c101126 */
[----:B------:R-:W-:-:S03]  /*6610*/  ISETP.LT.OR P6, PT, R3, 0x11, !P0 ;  /* 0x000000110300780c */ /* 0x000fc600047c1670 */
[----:B------:R-:W-:Y:S01]  /*6620*/  @!P4 STG.E.U8 desc[UR38][R56.64+0x11], R49 ;  /* 0x000011313800c986 */ /* 0x000fe2000c101126 */
[C---:B------:R-:W-:Y:S01]  /*6630*/  ISETP.LT.OR P4, PT, R3.reuse, 0x19, !P2 ;  /* 0x000000190300780c */ /* 0x040fe20005781670 */
[----:B0-----:R-:W-:Y:S01]  /*6640*/  @!P3 IMAD R43, R48, R23, RZ ;  /* 0x00000017302bb224 */ /* 0x001fe200078e02ff */
[----:B------:R-:W-:-:S03]  /*6650*/  ISETP.LT.OR P2, PT, R3, 0x1a, !P2 ;  /* 0x0000001a0300780c */ /* 0x000fc60005741670 */
[-C--:B------:R-:W-:Y:S01]  /*6660*/  @!P5 IMAD R55, R55, R23.reuse, RZ ;  /* 0x000000173737d224 */ /* 0x080fe200078e02ff */
[----:B------:R0:W-:Y:S01]  /*6670*/  @!P3 STG.E.U8 desc[UR38][R56.64+0x10], R43 ;  /* 0x0000102b3800b986 */ /* 0x0001e2000c101126 */
[----:B------:R-:W-:Y:S02]  /*6680*/  ISETP.LT.OR P3, PT, R3, 0x19, !P0 ;  /* 0x000000190300780c */ /* 0x000fe40004761670 */
[----:B-1----:R-:W-:-:S04]  /*6690*/  @!P6 IMAD R7, R50, R23, RZ ;  /* 0x000000173207e224 */ /* 0x002fc800078e02ff */
[-C--:B--2---:R-:W-:Y:S01]  /*66a0*/  @!P4 IMAD R21, R52, R23.reuse, RZ ;  /* 0x000000173415c224 */ /* 0x084fe200078e02ff */
[----:B------:R1:W-:Y:S01]  /*66b0*/  @!P6 STG.E.U8 desc[UR38][R10.64+0x10], R7 ;  /* 0x000010070a00e986 */ /* 0x0003e2000c101126 */
[----:B------:R-:W-:-:S03]  /*66c0*/  @!P2 IMAD R53, R53, R23, RZ ;  /* 0x000000173535a224 */ /* 0x000fc600078e02ff */
[----:B------:R2:W-:Y:S01]  /*66d0*/  @!P1 STG.E.U8 desc[UR38][R12.64+0x11], R51 ;  /* 0x000011330c009986 */ /* 0x0005e2000c101126 */
[----:B0-----:R-:W-:Y:S01]  /*66e0*/  IMAD R43, R5, 0x180, RZ ;  /* 0x00000180052b7824 */ /* 0x001fe200078e02ff */
[-C--:B------:R-:W-:Y:S01]  /*66f0*/  @!P3 IADD3 R14, P0, P1, R96, R8.reuse, R97 ;  /* 0x00000008600eb210 */ /* 0x080fe2000791e061 */
[----:B------:R-:W-:Y:S01]  /*6700*/  @!P3 IMAD R41, R54, R23, RZ ;  /* 0x000000173629b224 */ /* 0x000fe200078e02ff */
[----:B------:R-:W-:Y:S02]  /*6710*/  @!P4 STG.E.U8 desc[UR38][R56.64+0x18], R21 ;  /* 0x000018153800c986 */ /* 0x000fe4000c101126 */
[----:B------:R-:W-:Y:S02]  /*6720*/  @!P3 IADD3.X R15, R93, R9, R94, P0, P1 ;  /* 0x000000095d0fb210 */ /* 0x000fe400007e245e */
[C---:B------:R-:W-:Y:S01]  /*6730*/  ISETP.GE.AND P0, PT, R6.reuse, 0x181, PT ;  /* 0x000001810600780c */ /* 0x040fe20003f06270 */
[----:B------:R-:W-:Y:S01]  /*6740*/  @!P2 STG.E.U8 desc[UR38][R56.64+0x19], R53 ;  /* 0x000019353800a986 */ /* 0x000fe2000c101126 */
[----:B------:R-:W-:Y:S01]  /*6750*/  ISETP.GE.AND P1, PT, R6, 0x189, PT ;  /* 0x000001890600780c */ /* 0x000fe20003f26270 */
[----:B-1----:R-:W-:Y:S01]  /*6760*/  IMAD.WIDE.U32 R10, R4, 0x180, R8 ;  /* 0x00000180040a7825 */ /* 0x002fe200078e0008 */
[----:B------:R-:W-:Y:S01]  /*6770*/  ISETP.LT.OR P4, PT, R3, 0x1, !P0 ;  /* 0x000000010300780c */ /* 0x000fe20004781670 */
[----:B------:R0:W-:Y:S01]  /*6780*/  @!P3 STG.E.U8 desc[UR38][R14.64+0x18], R41 ;  /* 0x000018290e00b986 */ /* 0x0001e2000c101126 */
[----:B--2---:R-:W-:Y:S01]  /*6790*/  @!P5 IADD3 R12, P2, P3, R96, R8, R97 ;  /* 0x00000008600cd210 */ /* 0x004fe20007b5e061 */
[----:B------:R-:W-:-:S03]  /*67a0*/  IMAD.IADD R5, R43, 0x1, R11 ;  /* 0x000000012b057824 */ /* 0x000fc600078e020b */
[----:B------:R-:W-:Y:S02]  /*67b0*/  @!P5 IADD3.X R13, R93, R9, R94, P2, P3 ;  /* 0x000000095d0dd210 */ /* 0x000fe400017e645e */
[C---:B------:R-:W-:Y:S02]  /*67c0*/  ISETP.LT.OR P2, PT, R3.reuse, 0x1, !P1 ;  /* 0x000000010300780c */ /* 0x040fe40004f41670 */
[C---:B------:R-:W-:Y:S01]  /*67d0*/  ISETP.LT.OR P3, PT, R3.reuse, 0x2, !P0 ;  /* 0x000000020300780c */ /* 0x040fe20004761670 */
[----:B------:R1:W-:Y:S01]  /*67e0*/  @!P5 STG.E.U8 desc[UR38][R12.64+0x19], R55 ;  /* 0x000019370c00d986 */ /* 0x0003e2000c101126 */
[----:B------:R-:W-:Y:S01]  /*67f0*/  ISETP.LT.OR P5, PT, R3, 0x2, !P1 ;  /* 0x000000020300780c */ /* 0x000fe20004fa1670 */
[----:B------:R-:W-:Y:S02]  /*6800*/  @!P4 IMAD R9, R24, R23, RZ ;  /* 0x000000171809c224 */ /* 0x000fe400078e02ff */
[----:B------:R-:W-:-:S05]  /*6810*/  @!P4 IMAD.MOV.U32 R4, RZ, RZ, R10 ;  /* 0x000000ffff04c224 */ /* 0x000fca00078e000a */
[----:B------:R2:W-:Y:S01]  /*6820*/  @!P4 STG.E.U8 desc[UR38][R4.64], R9 ;  /* 0x000000090400c986 */ /* 0x0005e2000c101126 */
[-C--:B------:R-:W-:Y:S01]  /*6830*/  @!P2 IADD3 R6, P4, R96, R10.reuse, RZ ;  /* 0x0000000a6006a210 */ /* 0x080fe20007f9e0ff */
[-C--:B0-----:R-:W-:Y:S02]  /*6840*/  @!P2 IMAD R15, R26, R23.reuse, RZ ;  /* 0x000000171a0fa224 */ /* 0x081fe400078e02ff */
[-C--:B------:R-:W-:Y:S02]  /*6850*/  @!P3 IMAD R25, R25, R23.reuse, RZ ;  /* 0x000000171919b224 */ /* 0x080fe400078e02ff */
[----:B------:R-:W-:Y:S02]  /*6860*/  @!P3 IMAD.MOV.U32 R8, RZ, RZ, R10 ;  /* 0x000000ffff08b224 */ /* 0x000fe400078e000a */
[----:B------:R-:W-:Y:S01]  /*6870*/  @!P2 IMAD.X R7, R5, 0x1, R93, P4 ;  /* 0x000000010507a824 */ /* 0x000fe200020e065d */
[----:B-1----:R-:W-:Y:S01]  /*6880*/  @!P5 IADD3 R12, P4, R96, R10, RZ ;  /* 0x0000000a600cd210 */ /* 0x002fe20007f9e0ff */
[----:B------:R-:W-:-:S02]  /*6890*/  @!P5 IMAD R27, R27, R23, RZ ;  /* 0x000000171b1bd224 */ /* 0x000fc400078e02ff */
[----:B--2---:R-:W-:Y:S02]  /*68a0*/  @!P3 IMAD.MOV.U32 R9, RZ, RZ, R5 ;  /* 0x000000ffff09b224 */ /* 0x004fe400078e0005 */
[----:B------:R-:W-:Y:S01]  /*68b0*/  @!P5 IMAD.X R13, R5, 0x1, R93, P4 ;  /* 0x00000001050dd824 */ /* 0x000fe200020e065d */
[C---:B------:R-:W-:Y:S02]  /*68c0*/  ISETP.LT.OR P4, PT, R3.reuse, 0xa, !P0 ;  /* 0x0000000a0300780c */ /* 0x040fe40004781670 */
[----:B------:R-:W-:Y:S01]  /*68d0*/  @!P3 STG.E.U8 desc[UR38][R8.64+0x1], R25 ;  /* 0x000001190800b986 */ /* 0x000fe2000c101126 */
[----:B------:R-:W-:-:S03]  /*68e0*/  ISETP.LT.OR P3, PT, R3, 0x9, !P0 ;  /* 0x000000090300780c */ /* 0x000fc60004761670 */
[----:B------:R0:W-:Y:S01]  /*68f0*/  @!P2 STG.E.U8 desc[UR38][R6.64], R15 ;  /* 0x0000000f0600a986 */ /* 0x0001e2000c101126 */
[----:B------:R-:W-:-:S03]  /*6900*/  ISETP.LT.OR P2, PT, R3, 0x9, !P1 ;  /* 0x000000090300780c */ /* 0x000fc60004f41670 */
[----:B------:R-:W-:Y:S01]  /*6910*/  @!P5 STG.E.U8 desc[UR38][R12.64+0x1], R27 ;  /* 0x0000011b0c00d986 */ /* 0x000fe2000c101126 */
[----:B------:R-:W-:Y:S02]  /*6920*/  ISETP.LT.OR P5, PT, R3, 0xa, !P1 ;  /* 0x0000000a0300780c */ /* 0x000fe40004fa1670 */
[----:B------:R-:W-:-:S03]  /*6930*/  @!P4 IMAD R29, R29, R23, RZ ;  /* 0x000000171d1dc224 */ /* 0x000fc600078e02ff */
[-C--:B------:R-:W-:Y:S02]  /*6940*/  @!P3 IMAD R11, R28, R23.reuse, RZ ;  /* 0x000000171c0bb224 */ /* 0x080fe400078e02ff */
[----:B------:R-:W-:Y:S02]  /*6950*/  @!P3 IMAD.MOV.U32 R4, RZ, RZ, R10 ;  /* 0x000000ffff04b224 */ /* 0x000fe400078e000a */
[----:B0-----:R-:W-:-:S03]  /*6960*/  @!P2 IMAD R15, R30, R23, RZ ;  /* 0x000000171e0fa224 */ /* 0x001fc600078e02ff */
[----:B------:R0:W-:Y:S01]  /*6970*/  @!P3 STG.E.U8 desc[UR38][R4.64+0x8], R11 ;  /* 0x0000080b0400b986 */ /* 0x0001e2000c101126 */
[----:B------:R-:W-:Y:S01]  /*6980*/  @!P2 IADD3 R6, P3, R96, R10, RZ ;  /* 0x0000000a6006a210 */ /* 0x000fe20007f7e0ff */
[----:B------:R-:W-:-:S04]  /*6990*/  @!P5 IMAD R31, R31, R23, RZ ;  /* 0x000000171f1fd224 */ /* 0x000fc800078e02ff */
[----:B------:R-:W-:Y:S01]  /*69a0*/  @!P2 IMAD.X R7, R5, 0x1, R93, P3 ;  /* 0x000000010507a824 */ /* 0x000fe200018e065d */
[----:B------:R-:W-:Y:S01]  /*69b0*/  ISETP.LT.OR P3, PT, R3, 0x11, !P0 ;  /* 0x000000110300780c */ /* 0x000fe20004761670 */
[----:B0-----:R-:W-:-:S05]  /*69c0*/  @!P4 IMAD.MOV.U32 R4, RZ, RZ, R10 ;  /* 0x000000ffff04c224 */ /* 0x001fca00078e000a */
[----:B------:R0:W-:Y:S01]  /*69d0*/  @!P4 STG.E.U8 desc[UR38][R4.64+0x9], R29 ;  /* 0x0000091d0400c986 */ /* 0x0001e2000c101126 */
[----:B------:R-:W-:-:S06]  /*69e0*/  @!P5 IADD3 R8, P4, R96, R10, RZ ;  /* 0x0000000a6008d210 */ /* 0x000fcc0007f9e0ff */
[----:B------:R-:W-:Y:S01]  /*69f0*/  @!P3 IMAD R11, R32, R23, RZ ;  /* 0x00000017200bb224 */ /* 0x000fe200078e02ff */
[----:B------:R1:W-:Y:S01]  /*6a00*/  @!P2 STG.E.U8 desc[UR38][R6.64+0x8], R15 ;  /* 0x0000080f0600a986 */ /* 0x0003e2000c101126 */
[----:B------:R-:W-:Y:S01]  /*6a10*/  ISETP.LT.OR P2, PT, R3, 0x12, !P0 ;  /* 0x000000120300780c */ /* 0x000fe20004741670 */
[----:B------:R-:W-:Y:S01]  /*6a20*/  @!P5 IMAD.X R9, R5, 0x1, R93, P4 ;  /* 0x000000010509d824 */ /* 0x000fe200020e065d */
[----:B------:R-:W-:-:S04]  /*6a30*/  ISETP.LT.OR P4, PT, R3, 0x11, !P1 ;  /* 0x000000110300780c */ /* 0x000fc80004f81670 */
[----:B------:R-:W-:Y:S01]  /*6a40*/  @!P5 STG.E.U8 desc[UR38][R8.64+0x9], R31 ;  /* 0x0000091f0800d986 */ /* 0x000fe2000c101126 */
[----:B0-----:R-:W-:-:S05]  /*6a50*/  @!P3 IMAD.MOV.U32 R4, RZ, RZ, R10 ;  /* 0x000000ffff04b224 */ /* 0x001fca00078e000a */
[----:B------:R0:W-:Y:S01]  /*6a60*/  @!P3 STG.E.U8 desc[UR38][R4.64+0x10], R11 ;  /* 0x0000100b0400b986 */ /* 0x0001e2000c101126 */
[----:B------:R-:W-:Y:S01]  /*6a70*/  ISETP.LT.OR P3, PT, R3, 0x12, !P1 ;  /* 0x000000120300780c */ /* 0x000fe20004f61670 */
[-C--:B------:R-:W-:Y:S01]  /*6a80*/  @!P2 IMAD R33, R33, R23.reuse, RZ ;  /* 0x000000172121a224 */ /* 0x080fe200078e02ff */
[----:B-1----:R-:W-:Y:S01]  /*6a90*/  @!P4 IADD3 R6, P5, R96, R10, RZ ;  /* 0x0000000a6006c210 */ /* 0x002fe20007fbe0ff */
[----:B------:R-:W-:-:S04]  /*6aa0*/  @!P4 IMAD R21, R34, R23, RZ ;  /* 0x000000172215c224 */ /* 0x000fc800078e02ff */
[----:B------:R-:W-:Y:S01]  /*6ab0*/  @!P4 IMAD.X R7, R5, 0x1, R93, P5 ;  /* 0x000000010507c824 */ /* 0x000fe200028e065d */
[C---:B------:R-:W-:Y:S02]  /*6ac0*/  ISETP.LT.OR P5, PT, R3.reuse, 0x19, !P1 ;  /* 0x000000190300780c */ /* 0x040fe40004fa1670 */
[----:B------:R-:W-:Y:S01]  /*6ad0*/  ISETP.LT.OR P1, PT, R3, 0x1a, !P1 ;  /* 0x0000001a0300780c */ /* 0x000fe20004f21670 */
[----:B0-----:R-:W-:Y:S02]  /*6ae0*/  @!P2 IMAD.MOV.U32 R4, RZ, RZ, R10 ;  /* 0x000000ffff04a224 */ /* 0x001fe400078e000a */
[----:B------:R-:W-:-:S03]  /*6af0*/  @!P3 IMAD R35, R35, R23, RZ ;  /* 0x000000172323b224 */ /* 0x000fc600078e02ff */
[----:B------:R0:W-:Y:S01]  /*6b00*/  @!P2 STG.E.U8 desc[UR38][R4.64+0x11], R33 ;  /* 0x000011210400a986 */ /* 0x0001e2000c101126 */
[C---:B------:R-:W-:Y:S02]  /*6b10*/  ISETP.LT.OR P2, PT, R3.reuse, 0x19, !P0 ;  /* 0x000000190300780c */ /* 0x040fe40004741670 */
[----:B------:R-:W-:Y:S01]  /*6b20*/  ISETP.LT.OR P0, PT, R3, 0x1a, !P0 ;  /* 0x0000001a0300780c */ /* 0x000fe20004701670 */
[----:B------:R1:W-:Y:S01]  /*6b30*/  @!P4 STG.E.U8 desc[UR38][R6.64+0x10], R21 ;  /* 0x000010150600c986 */ /* 0x0003e2000c101126 */
[-C--:B------:R-:W-:Y:S01]  /*6b40*/  @!P3 IADD3 R8, P4, R96, R10.reuse, RZ ;  /* 0x0000000a6008b210 */ /* 0x080fe20007f9e0ff */
[-C--:B------:R-:W-:Y:S02]  /*6b50*/  @!P5 IMAD R25, R38, R23.reuse, RZ ;  /* 0x000000172619d224 */ /* 0x080fe400078e02ff */
[----:B------:R-:W-:Y:S02]  /*6b60*/  @!P1 IMAD R39, R39, R23, RZ ;  /* 0x0000001727279224 */ /* 0x000fe400078e02ff */
[----:B------:R-:W-:Y:S01]  /*6b70*/  @!P3 IMAD.X R9, R5, 0x1, R93, P4 ;  /* 0x000000010509b824 */ /* 0x000fe200020e065d */
[----:B------:R-:W-:-:S03]  /*6b80*/  @!P5 IADD3 R12, P4, R96, R10, RZ ;  /* 0x0000000a600cd210 */ /* 0x000fc60007f9e0ff */
[-C--:B------:R-:W-:Y:S01]  /*6b90*/  @!P2 IMAD R3, R36, R23.reuse, RZ ;  /* 0x000000172403a224 */ /* 0x080fe200078e02ff */
[----:B------:R1:W-:Y:S01]  /*6ba0*/  @!P3 STG.E.U8 desc[UR38][R8.64+0x11], R35 ;  /* 0x000011230800b986 */ /* 0x0003e2000c101126 */
[----:B------:R-:W-:Y:S01]  /*6bb0*/  @!P5 IMAD.X R13, R5, 0x1, R93, P4 ;  /* 0x00000001050dd824 */ /* 0x000fe200020e065d */
[----:B------:R-:W-:Y:S01]  /*6bc0*/  @!P1 IADD3 R14, P4, R96, R10, RZ ;  /* 0x0000000a600e9210 */ /* 0x000fe20007f9e0ff */
[----:B0-----:R-:W-:Y:S02]  /*6bd0*/  @!P2 IMAD.MOV.U32 R4, RZ, RZ, R10 ;  /* 0x000000ffff04a224 */ /* 0x001fe400078e000a */
[----:B------:R-:W-:Y:S02]  /*6be0*/  @!P0 IMAD R37, R37, R23, RZ ;  /* 0x0000001725258224 */ /* 0x000fe400078e02ff */
[----:B------:R-:W-:Y:S01]  /*6bf0*/  @!P0 IMAD.MOV.U32 R11, RZ, RZ, R5 ;  /* 0x000000ffff0b8224 */ /* 0x000fe200078e0005 */
[----:B------:R1:W-:Y:S01]  /*6c00*/  @!P2 STG.E.U8 desc[UR38][R4.64+0x18], R3 ;  /* 0x000018030400a986 */ /* 0x0003e2000c101126 */
[----:B------:R-:W-:-:S03]  /*6c10*/  @!P1 IMAD.X R15, R5, 0x1, R93, P4 ;  /* 0x00000001050f9824 */ /* 0x000fc600020e065d */
[----:B------:R1:W-:Y:S04]  /*6c20*/  @!P0 STG.E.U8 desc[UR38][R10.64+0x19], R37 ;  /* 0x000019250a008986 */ /* 0x0003e8000c101126 */
[----:B------:R1:W-:Y:S04]  /*6c30*/  @!P5 STG.E.U8 desc[UR38][R12.64+0x18], R25 ;  /* 0x000018190c00d986 */ /* 0x0003e8000c101126 */
[----:B------:R1:W-:Y:S02]  /*6c40*/  @!P1 STG.E.U8 desc[UR38][R14.64+0x19], R39 ;  /* 0x000019270e009986 */ /* 0x0003e4000c101126 */
.L_x_160:
[----:B------:R-:W-:Y:S05]  /*6c50*/  BSYNC B0 ;  /* 0x0000000000007941 */ /* 0x000fea0003800000 */
.L_x_32:
[----:B------:R-:W-:Y:S01]  /*6c60*/  IADD3 R16, P0, R16, UR36, RZ ;  /* 0x0000002410107c10 */ /* 0x000fe2000ff1e0ff */
[----:B------:R-:W-:Y:S01]  /*6c70*/  ULDC.64 UR4, c[0x0][0x650] ;  /* 0x0001940000047ab9 */ /* 0x000fe20000000a00 */
[----:B-1----:R-:W-:Y:S01]  /*6c80*/  PRMT R3, RZ, 0x7610, R3 ;  /* 0x00007610ff037816 */ /* 0x002fe20000000003 */
[----:B------:R-:W-:Y:S01]  /*6c90*/  IMAD.MOV.U32 R102, RZ, RZ, -0x1 ;  /* 0xffffffffff667424 */ /* 0x000fe200078e00ff */
[----:B------:R-:W-:Y:S01]  /*6ca0*/  IADD3.X R17, R17, UR42, RZ, P0, !PT ;  /* 0x0000002a11117c10 */ /* 0x000fe200087fe4ff */
[----:B------:R-:W-:Y:S01]  /*6cb0*/  IMAD.MOV.U32 R101, RZ, RZ, -0x1 ;  /* 0xffffffffff657424 */ /* 0x000fe200078e00ff */
[----:B------:R-:W-:-:S04]  /*6cc0*/  ISETP.GE.U32.AND P0, PT, R16, UR4, PT ;  /* 0x0000000410007c0c */ /* 0x000fc8000bf06070 */
[----:B------:R-:W-:-:S13]  /*6cd0*/  ISETP.GE.U32.AND.EX P0, PT, R17, UR5, PT, P0 ;  /* 0x0000000511007c0c */ /* 0x000fda000bf06100 */
[----:B------:R-:W-:Y:S05]  /*6ce0*/  @P0 BRA `(.L_x_161) ;  /* 0x0000000400640947 */ /* 0x000fea0003800000 */
[----:B0-----:R-:W0:Y:S01]  /*6cf0*/  S2R R12, SR_CTAID.X ;  /* 0x00000000000c7919 */ /* 0x001e220000002500 */
[----:B------:R-:W1:Y:S01]  /*6d00*/  LDC.64 R10, c[0x0][0x628] ;  /* 0x00018a00ff0a7b82 */ /* 0x000e620000000a00 */
[----:B------:R-:W-:Y:S01]  /*6d10*/  ULDC UR4, c[0x0][0x150] ;  /* 0x0000540000047ab9 */ /* 0x000fe20000000800 */
[----:B------:R-:W-:Y:S01]  /*6d20*/  IMAD.MOV.U32 R8, RZ, RZ, R16 ;  /* 0x000000ffff087224 */ /* 0x000fe200078e0010 */
[----:B------:R-:W0:Y:S01]  /*6d30*/  S2R R24, SR_CTAID.Y ;  /* 0x0000000000187919 */ /* 0x000e220000002600 */
[----:B------:R-:W-:-:S04]  /*6d40*/  IMAD.MOV.U32 R9, RZ, RZ, R17 ;  /* 0x000000ffff097224 */ /* 0x000fc800078e0011 */
[----:B------:R-:W2:Y:S08]  /*6d50*/  LDC R21, c[0x0][0x144] ;  /* 0x00005100ff157b82 */ /* 0x000eb00000000800 */
[----:B------:R-:W2:Y:S08]  /*6d60*/  LDC R0, c[0x0][0x630] ;  /* 0x00018c00ff007b82 */ /* 0x000eb00000000800 */
[----:B------:R-:W2:Y:S01]  /*6d70*/  LDC.64 R14, c[0x0][0x620] ;  /* 0x00018800ff0e7b82 */ /* 0x000ea20000000a00 */
[----:B-1----:R-:W-:-:S04]  /*6d80*/  ISETP.NE.U32.AND P0, PT, R10, RZ, PT ;  /* 0x000000ff0a00720c */ /* 0x002fc80003f05070 */
[----:B------:R-:W-:Y:S02]  /*6d90*/  ISETP.NE.AND.EX P0, PT, R11, RZ, PT, P0 ;  /* 0x000000ff0b00720c */ /* 0x000fe40003f05300 */
[----:B0-----:R-:W-:-:S05]  /*6da0*/  I2FP.F32.U32 R3, R12 ;  /* 0x0000000c00037245 */ /* 0x001fca0000201000 */
[----:B------:R-:W-:-:S04]  /*6db0*/  FMUL R3, R3, UR4 ;  /* 0x0000000403037c20 */ /* 0x000fc80008400000 */
[----:B------:R0:W1:Y:S02]  /*6dc0*/  F2I.U32.TRUNC.NTZ R20, R3 ;  /* 0x0000000300147305 */ /* 0x000064000020f000 */
[----:B------:R-:W-:Y:S05]  /*6dd0*/  @!P0 BRA `(.L_x_162) ;  /* 0x0000000000288947 */ /* 0x000fea0003800000 */
[----:B0-----:R-:W0:Y:S02]  /*6de0*/  LDC R3, c[0x0][0x634] ;  /* 0x00018d00ff037b82 */ /* 0x001e240000000800 */
        /* <DEDUP_REMOVED lines=9> */
.L_x_162:
[----:B------:R-:W3:Y:S01]  /*6e80*/  LDC.64 R28, c[0x0][0x640] ;  /* 0x00019000ff1c7b82 */ /* 0x000ee20000000a00 */
[-CC-:B--2---:R-:W-:Y:S01]  /*6e90*/  SHF.R.U64 R101, R8, R0.reuse, R9.reuse ;  /* 0x0000000008657219 */ /* 0x184fe20000001209 */
[----:B-1----:R-:W-:Y:S01]  /*6ea0*/  IMAD.MOV R20, RZ, RZ, -R20 ;  /* 0x000000ffff147224 */ /* 0x002fe200078e0a14 */
[----:B------:R-:W-:Y:S01]  /*6eb0*/  SHF.R.U32.HI R0, RZ, R0, R9 ;  /* 0x00000000ff007219 */ /* 0x000fe20000011609 */
[----:B------:R-:W-:Y:S01]  /*6ec0*/  ULDC UR4, c[0x0][0x154] ;  /* 0x0000550000047ab9 */ /* 0x000fe20000000800 */
[----:B0-----:R-:W-:Y:S01]  /*6ed0*/  IADD3 R3, P0, RZ, -R101, RZ ;  /* 0x80000065ff037210 */ /* 0x001fe20007f1e0ff */
[----:B------:R-:W-:Y:S02]  /*6ee0*/  IMAD R21, R21, R20, R12 ;  /* 0x0000001415157224 */ /* 0x000fe400078e020c */
[----:B------:R-:W0:Y:S01]  /*6ef0*/  LDC R6, c[0x0][0x618] ;  /* 0x00018600ff067b82 */ /* 0x000e220000000800 */
[----:B------:R-:W-:Y:S02]  /*6f00*/  IMAD.MOV.U32 R7, RZ, RZ, 0x1 ;  /* 0x00000001ff077424 */ /* 0x000fe400078e00ff */
[----:B------:R-:W-:-:S04]  /*6f10*/  IMAD.X R5, RZ, RZ, ~R0, P0 ;  /* 0x000000ffff057224 */ /* 0x000fc800000e0e00 */
[-C--:B------:R-:W-:Y:S01]  /*6f20*/  IMAD R0, R5, R14.reuse, RZ ;  /* 0x0000000e05007224 */ /* 0x080fe200078e02ff */
[----:B------:R-:W1:Y:S01]  /*6f30*/  LDC R8, c[0x0][0x608] ;  /* 0x00018200ff087b82 */ /* 0x000e620000000800 */
[----:B------:R-:W-:-:S04]  /*6f40*/  IMAD.WIDE.U32 R4, R3, R14, R16 ;  /* 0x0000000e03047225 */ /* 0x000fc800078e0010 */
[----:B------:R-:W-:Y:S01]  /*6f50*/  IMAD R3, R3, R15, R0 ;  /* 0x0000000f03037224 */ /* 0x000fe200078e0200 */
[----:B------:R-:W-:Y:S02]  /*6f60*/  I2FP.F32.U32 R0, R24 ;  /* 0x0000001800007245 */ /* 0x000fe40000201000 */
[----:B------:R-:W2:Y:S01]  /*6f70*/  LDC R26, c[0x0][0x658] ;  /* 0x00019600ff1a7b82 */ /* 0x000ea20000000800 */
[----:B------:R-:W-:Y:S01]  /*6f80*/  IMAD.IADD R3, R5, 0x1, R3 ;  /* 0x0000000105037824 */ /* 0x000fe200078e0203 */
[----:B---3--:R-:W-:Y:S01]  /*6f90*/  ISETP.NE.U32.AND P0, PT, R28, RZ, PT ;  /* 0x000000ff1c00720c */ /* 0x008fe20003f05070 */
[----:B------:R-:W-:Y:S01]  /*6fa0*/  FMUL R0, R0, UR4 ;  /* 0x0000000400007c20 */ /* 0x000fe20008400000 */
[----:B------:R-:W-:Y:S02]  /*6fb0*/  IMAD.MOV.U32 R5, RZ, RZ, -0x1 ;  /* 0xffffffffff057424 */ /* 0x000fe400078e00ff */
[----:B------:R-:W-:Y:S01]  /*6fc0*/  ISETP.NE.AND.EX P0, PT, R29, RZ, PT, P0 ;  /* 0x000000ff1d00720c */ /* 0x000fe20003f05300 */
[----:B------:R3:W2:Y:S01]  /*6fd0*/  F2I.U32.TRUNC.NTZ R13, R0 ;  /* 0x00000000000d7305 */ /* 0x0006a2000020f000 */
[----:B------:R-:W3:Y:S01]  /*6fe0*/  LDC R15, c[0x0][0x148] ;  /* 0x00005200ff0f7b82 */ /* 0x000ee20000000800 */
[----:B0-----:R-:W-:-:S02]  /*6ff0*/  SHF.R.U64 R12, R4, R6, R3 ;  /* 0x00000006040c7219 */ /* 0x001fc40000001203 */
[----:B------:R-:W-:-:S05]  /*7000*/  SHF.R.U32.HI R3, RZ, R6, R3 ;  /* 0x00000006ff037219 */ /* 0x000fca0000011603 */
[----:B------:R-:W0:Y:S01]  /*7010*/  LDC R20, c[0x0][0x600] ;  /* 0x00018000ff147b82 */ /* 0x000e220000000800 */
[-CC-:B-1----:R-:W-:Y:S02]  /*7020*/  SHF.R.U64 R10, R12, R8.reuse, R3.reuse ;  /* 0x000000080c0a7219 */ /* 0x182fe40000001203 */
[----:B------:R-:W-:-:S05]  /*7030*/  SHF.R.U32.HI R3, RZ, R8, R3 ;  /* 0x00000008ff037219 */ /* 0x000fca0000011603 */
[----:B------:R-:W1:Y:S01]  /*7040*/  LDC R27, c[0x0][0x648] ;  /* 0x00019200ff1b7b82 */ /* 0x000e620000000800 */
[-C--:B--2---:R-:W-:Y:S02]  /*7050*/  SHF.L.U32 R4, R5, R26.reuse, RZ ;  /* 0x0000001a05047219 */ /* 0x084fe400000006ff */
[-CC-:B------:R-:W-:Y:S02]  /*7060*/  SHF.R.U64 R14, R10, R26.reuse, R3.reuse ;  /* 0x0000001a0a0e7219 */ /* 0x180fe40000001203 */
[----:B------:R-:W-:Y:S02]  /*7070*/  SHF.R.U32.HI R5, RZ, R26, R3 ;  /* 0x0000001aff057219 */ /* 0x000fe40000011603 */
[----:B------:R-:W-:Y:S01]  /*7080*/  LOP3.LUT R25, RZ, R4, RZ, 0x33, !PT ;  /* 0x00000004ff197212 */ /* 0x000fe200078e33ff */
[----:B------:R-:W2:Y:S01]  /*7090*/  LDC R30, c[0x0][0x638] ;  /* 0x00018e00ff1e7b82 */ /* 0x000ea20000000800 */
[----:B------:R-:W-:Y:S01]  /*70a0*/  SHF.L.U32 R26, R7, R26, RZ ;  /* 0x0000001a071a7219 */ /* 0x000fe200000006ff */
[----:B------:R-:W-:-:S06]  /*70b0*/  IMAD.MOV.U32 R4, RZ, RZ, R14 ;  /* 0x000000ffff047224 */ /* 0x000fcc00078e000e */
[----:B------:R-:W0:Y:S01]  /*70c0*/  LDC R31, c[0x0][0x610] ;  /* 0x00018400ff1f7b82 */ /* 0x000e220000000800 */
        /* <DEDUP_REMOVED lines=11> */
.L_x_163:
[----:B------:R-:W-:Y:S01]  /*7180*/  ISETP.NE.AND P0, PT, R2, 0x1, PT ;  /* 0x000000010200780c */ /* 0x000fe20003f05270 */
[----:B0-----:R-:W-:Y:S01]  /*7190*/  VIADD R7, R20, 0xffffffff ;  /* 0xffffffff14077836 */ /* 0x001fe20000000000 */
[----:B-1-3--:R-:W-:Y:S01]  /*71a0*/  SHF.R.U64 R0, R4, R27, R5 ;  /* 0x0000001b04007219 */ /* 0x00afe20000001205 */
[----:B------:R-:W-:Y:S01]  /*71b0*/  IMAD.MOV R13, RZ, RZ, -R13 ;  /* 0x000000ffff0d7224 */ /* 0x000fe200078e0a0d */
[----:B------:R-:W-:Y:S01]  /*71c0*/  LOP3.LUT R5, R10, R25, RZ, 0xc0, !PT ;  /* 0x000000190a057212 */ /* 0x000fe200078ec0ff */
[----:B------:R-:W-:Y:S01]  /*71d0*/  IMAD.MOV.U32 R4, RZ, RZ, 0x1 ;  /* 0x00000001ff047424 */ /* 0x000fe200078e00ff */
[----:B------:R-:W-:Y:S01]  /*71e0*/  LOP3.LUT R12, R12, R7, RZ, 0xc0, !PT ;  /* 0x000000070c0c7212 */ /* 0x000fe200078ec0ff */
[----:B------:R-:W-:Y:S02]  /*71f0*/  IMAD.MOV R3, RZ, RZ, -R0 ;  /* 0x000000ffff037224 */ /* 0x000fe400078e0a00 */
[----:B------:R-:W-:Y:S02]  /*7200*/  IMAD R0, R26, R0, R5 ;  /* 0x000000001a007224 */ /* 0x000fe400078e0205 */
[----:B--2---:R-:W-:-:S02]  /*7210*/  IMAD R3, R3, R30, R14 ;  /* 0x0000001e03037224 */ /* 0x004fc400078e020e */
[----:B------:R-:W-:Y:S02]  /*7220*/  @P0 IMAD R21, R15, R13, R24 ;  /* 0x0000000d0f150224 */ /* 0x000fe400078e0218 */
[----:B------:R-:W-:Y:S01]  /*7230*/  IMAD R5, R3, R20, R12 ;  /* 0x0000001403057224 */ /* 0x000fe200078e020c */
[----:B------:R-:W-:Y:S01]  /*7240*/  PRMT R3, R4, 0x7610, R3 ;  /* 0x0000761004037816 */ /* 0x000fe20000000003 */
[----:B------:R-:W-:-:S05]  /*7250*/  IMAD R0, R0, R31, R21 ;  /* 0x0000001f00007224 */ /* 0x000fca00078e0215 */
[----:B------:R-:W-:Y:S02]  /*7260*/  SEL R102, R5, R0, !P0 ;  /* 0x0000000005667207 */ /* 0x000fe40004000000 */
[----:B------:R-:W-:-:S07]  /*7270*/  SEL R0, R0, R5, !P0 ;  /* 0x0000000500007207 */ /* 0x000fce0004000000 */
.L_x_161:
[----:B------:R-:W-:Y:S01]  /*7280*/  LOP3.LUT P0, RZ, R3, 0xff, RZ, 0xc0, !PT ;  /* 0x000000ff03ff7812 */ /* 0x000fe2000780c0ff */
[----:B------:R-:W-:-:S12]  /*7290*/  IMAD.MOV.U32 R103, RZ, RZ, R0 ;  /* 0x000000ffff677224 */ /* 0x000fd800078e0000 */
[----:B------:R-:W-:Y:S05]  /*72a0*/  @P0 BRA `(.L_x_164) ;  /* 0xffffffa000580947 */ /* 0x000fea000383ffff */
[----:B------:R-:W-:Y:S05]  /*72b0*/  EXIT ;  /* 0x000000000000794d */ /* 0x000fea0003800000 */
.L_x_7:
        /* <DEDUP_REMOVED lines=26> */
.L_x_166:
[----:B------:R-:W0:Y:S01]  /*7460*/  LDC.64 R28, c[0x0][0x640] ;  /* 0x00019000ff1c7b82 */ /* 0x000e220000000a00 */
[-CC-:B------:R-:W-:Y:S01]  /*7470*/  SHF.R.U64 R22, R14, R6.reuse, R15.reuse ;  /* 0x000000060e167219 */ /* 0x180fe2000000120f */
[----:B------:R-:W-:Y:S01]  /*7480*/  IMAD.MOV.U32 R30, RZ, RZ, 0x1 ;  /* 0x00000001ff1e7424 */ /* 0x000fe200078e00ff */
[----:B------:R-:W-:Y:S02]  /*7490*/  SHF.R.U32.HI R6, RZ, R6, R15 ;  /* 0x00000006ff067219 */ /* 0x000fe4000001160f */
[----:B------:R-:W-:-:S03]  /*74a0*/  IADD3 R13, P0, RZ, -R22, RZ ;  /* 0x80000016ff0d7210 */ /* 0x000fc60007f1e0ff */
[----:B------:R-:W1:Y:S02]  /*74b0*/  LDC R12, c[0x0][0x618] ;  /* 0x00018600ff0c7b82 */ /* 0x000e640000000800 */
[----:B------:R-:W-:-:S04]  /*74c0*/  IMAD.X R11, RZ, RZ, ~R6, P0 ;  /* 0x000000ffff0b7224 */ /* 0x000fc800000e0e06 */
[-C--:B------:R-:W-:Y:S02]  /*74d0*/  IMAD R6, R11, R24.reuse, RZ ;  /* 0x000000180b067224 */ /* 0x080fe400078e02ff */
[----:B------:R-:W2:Y:S01]  /*74e0*/  LDC R14, c[0x0][0x608] ;  /* 0x00018200ff0e7b82 */ /* 0x000ea20000000800 */
[----:B------:R-:W-:-:S04]  /*74f0*/  IMAD.WIDE.U32 R10, R13, R24, R16 ;  /* 0x000000180d0a7225 */ /* 0x000fc800078e0010 */
[----:B------:R-:W-:-:S03]  /*7500*/  IMAD R13, R13, R25, R6 ;  /* 0x000000190d0d7224 */ /* 0x000fc600078e0206 */
[----:B------:R-:W3:Y:S01]  /*7510*/  LDC R27, c[0x0][0x658] ;  /* 0x00019600ff1b7b82 */ /* 0x000ee20000000800 */
[----:B------:R-:W-:Y:S01]  /*7520*/  IMAD.IADD R11, R11, 0x1, R13 ;  /* 0x000000010b0b7824 */ /* 0x000fe200078e020d */
[----:B0-----:R-:W-:-:S04]  /*7530*/  ISETP.NE.U32.AND P0, PT, R28, RZ, PT ;  /* 0x000000ff1c00720c */ /* 0x001fc80003f05070 */
[----:B------:R-:W-:Y:S02]  /*7540*/  ISETP.NE.AND.EX P0, PT, R29, RZ, PT, P0 ;  /* 0x000000ff1d00720c */ /* 0x000fe40003f05300 */
[----:B------:R-:W0:Y:S01]  /*7550*/  LDC R20, c[0x0][0x600] ;  /* 0x00018000ff147b82 */ /* 0x000e220000000800 */
[-CC-:B-1----:R-:W-:Y:S01]  /*7560*/  SHF.R.U64 R8, R10, R12.reuse, R11.reuse ;  /* 0x0000000c0a087219 */ /* 0x182fe2000000120b */
[----:B------:R-:W-:Y:S01]  /*7570*/  IMAD.MOV.U32 R10, RZ, RZ, -0x1 ;  /* 0xffffffffff0a7424 */ /* 0x000fe200078e00ff */
[----:B------:R-:W-:-:S05]  /*7580*/  SHF.R.U32.HI R11, RZ, R12, R11 ;  /* 0x0000000cff0b7219 */ /* 0x000fca000001160b */
[----:B------:R-:W1:Y:S01]  /*7590*/  LDC R24, c[0x0][0x648] ;  /* 0x00019200ff187b82 */ /* 0x000e620000000800 */
[-CC-:B--2---:R-:W-:Y:S02]  /*75a0*/  SHF.R.U64 R21, R8, R14.reuse, R11.reuse ;  /* 0x0000000e08157219 */ /* 0x184fe4000000120b */
[----:B------:R-:W-:-:S05]  /*75b0*/  SHF.R.U32.HI R6, RZ, R14, R11 ;  /* 0x0000000eff067219 */ /* 0x000fca000001160b */
[----:B------:R-:W2:Y:S01]  /*75c0*/  LDC R26, c[0x0][0x638] ;  /* 0x00018e00ff1a7b82 */ /* 0x000ea20000000800 */
[-C--:B---3--:R-:W-:Y:S02]  /*75d0*/  SHF.L.U32 R10, R10, R27.reuse, RZ ;  /* 0x0000001b0a0a7219 */ /* 0x088fe400000006ff */
[-CC-:B------:R-:W-:Y:S02]  /*75e0*/  SHF.R.U64 R25, R21, R27.reuse, R6.reuse ;  /* 0x0000001b15197219 */ /* 0x180fe40000001206 */
[----:B------:R-:W-:Y:S02]  /*75f0*/  LOP3.LUT R32, RZ, R10, RZ, 0x33, !PT ;  /* 0x0000000aff207212 */ /* 0x000fe400078e33ff */
[----:B------:R-:W-:Y:S01]  /*7600*/  SHF.R.U32.HI R11, RZ, R27, R6 ;  /* 0x0000001bff0b7219 */ /* 0x000fe20000011606 */
[----:B------:R-:W3:Y:S01]  /*7610*/  LDC R31, c[0x0][0x610] ;  /* 0x00018400ff1f7b82 */ /* 0x000ee20000000800 */
[----:B------:R-:W-:Y:S01]  /*7620*/  IMAD.MOV.U32 R10, RZ, RZ, R25 ;  /* 0x000000ffff0a7224 */ /* 0x000fe200078e0019 */
[----:B------:R-:W-:Y:S06]  /*7630*/  @!P0 BRA `(.L_x_167) ;  /* 0x0000000000288947 */ /* 0x000fec0003800000 */
        /* <DEDUP_REMOVED lines=10> */
.L_x_167:
[----:B------:R-:W-:Y:S02]  /*76e0*/  ISETP.NE.AND P0, PT, R2, 0x1, PT ;  /* 0x000000010200780c */ /* 0x000fe40003f05270 */
[----:B-1----:R-:W-:Y:S01]  /*76f0*/  SHF.R.U64 R6, R10, R24, R11 ;  /* 0x000000180a067219 */ /* 0x002fe2000000120b */
[----:B0-----:R-:W-:Y:S01]  /*7700*/  VIADD R11, R20, 0xffffffff ;  /* 0xffffffff140b7836 */ /* 0x001fe20000000000 */
[----:B------:R-:W-:Y:S02]  /*7710*/  SHF.L.U32 R30, R30, R27, RZ ;  /* 0x0000001b1e1e7219 */ /* 0x000fe400000006ff */
[----:B------:R-:W-:Y:S01]  /*7720*/  LOP3.LUT R5, R21, R32, RZ, 0xc0, !PT ;  /* 0x0000002015057212 */ /* 0x000fe200078ec0ff */
[----:B------:R-:W-:-:S04]  /*7730*/  IMAD.MOV R10, RZ, RZ, -R6 ;  /* 0x000000ffff0a7224 */ /* 0x000fc800078e0a06 */
[----:B------:R-:W-:Y:S01]  /*7740*/  IMAD R6, R30, R6, R5 ;  /* 0x000000061e067224 */ /* 0x000fe200078e0205 */
[----:B------:R-:W-:Y:S01]  /*7750*/  LOP3.LUT R5, R8, R11, RZ, 0xc0, !PT ;  /* 0x0000000b08057212 */ /* 0x000fe200078ec0ff */
[----:B------:R-:W-:Y:S02]  /*7760*/  @P0 IMAD R7, R9, R23, R4 ;  /* 0x0000001709070224 */ /* 0x000fe400078e0204 */
[----:B--2---:R-:W-:Y:S02]  /*7770*/  IMAD R4, R10, R26, R25 ;  /* 0x0000001a0a047224 */ /* 0x004fe400078e0219 */
[----:B---3--:R-:W-:Y:S02]  /*7780*/  IMAD R7, R6, R31, R7 ;  /* 0x0000001f06077224 */ /* 0x008fe400078e0207 */
[----:B------:R-:W-:Y:S02]  /*7790*/  IMAD R4, R4, R20, R5 ;  /* 0x0000001404047224 */ /* 0x000fe400078e0205 */
[----:B------:R-:W-:-:S02]  /*77a0*/  IMAD.MOV.U32 R8, RZ, RZ, 0x1 ;  /* 0x00000001ff087424 */ /* 0x000fc400078e00ff */
[----:B------:R-:W-:Y:S01]  /*77b0*/  IMAD.MOV.U32 R6, RZ, RZ, R22 ;  /* 0x000000ffff067224 */ /* 0x000fe200078e0016 */
[----:B------:R-:W-:Y:S02]  /*77c0*/  SEL R21, R4, R7, !P0 ;  /* 0x0000000704157207 */ /* 0x000fe40004000000 */
[----:B------:R-:W-:-:S07]  /*77d0*/  SEL R20, R7, R4, !P0 ;  /* 0x0000000407147207 */ /* 0x000fce0004000000 */
.L_x_165:
[----:B------:R-:W-:-:S08]  /*77e0*/  NOP ;  /* 0x0000000000007918 */ /* 0x000fd00000000000 */
[----:B------:R-:W0:-:S00]  /*77f0*/  USETMAXREG.DEALLOC.CTAPOOL 0x28 ;  /* 0x00000028000079c8 */ /* 0x000e0000080e0500 */
[----:B0-----:R-:W-:-:S13]  /*7800*/  ISETP.NE.AND P0, PT, R3, RZ, PT ;  /* 0x000000ff0300720c */ /* 0x001fda0003f05270 */
[----:B------:R-:W-:Y:S05]  /*7810*/  @P0 EXIT ;  /* 0x000000000000094d */ /* 0x000fea0003800000 */
[----:B------:R-:W-:Y:S01]  /*7820*/  LOP3.LUT P0, RZ, R8, 0xff, RZ, 0xc0, !PT ;  /* 0x000000ff08ff7812 */ /* 0x000fe2000780c0ff */
[----:B------:R-:W-:Y:S02]  /*7830*/  IMAD.MOV.U32 R3, RZ, RZ, 0x1 ;  /* 0x00000001ff037424 */ /* 0x000fe400078e00ff */
[----:B------:R-:W-:-:S10]  /*7840*/  IMAD.MOV.U32 R8, RZ, RZ, RZ ;  /* 0x000000ffff087224 */ /* 0x000fd400078e00ff */
[----:B------:R-:W-:Y:S05]  /*7850*/  @!P0 BRA `(.L_x_168) ;  /* 0x0000000c002c8947 */ /* 0x000fea0003800000 */
[----:B------:R-:W0:Y:S01]  /*7860*/  LDC R3, c[0x0][0x28c] ;  /* 0x0000a300ff037b82 */ /* 0x000e220000000800 */
[----:B------:R-:W1:Y:S01]  /*7870*/  S2R R12, SR_CgaCtaId ;  /* 0x00000000000c7919 */ /* 0x000e620000008800 */
[----:B------:R-:W-:Y:S01]  /*7880*/  ULDC UR5, c[0x0][0x658] ;  /* 0x0001960000057ab9 */ /* 0x000fe20000000800 */
[----:B------:R-:W-:Y:S01]  /*7890*/  UMOV UR6, 0xffffffff ;  /* 0xffffffff00067882 */ /* 0x000fe20000000000 */
[----:B------:R-:W-:Y:S01]  /*78a0*/  BSSY B0, `(.L_x_168) ;  /* 0x00000c6000007945 */ /* 0x000fe20003800000 */
[----:B------:R-:W-:Y:S01]  /*78b0*/  USHF.L.U32 UR6, UR6, UR5, URZ ;  /* 0x0000000506067299 */ /* 0x000fe2000800063f */
[----:B------:R-:W-:Y:S01]  /*78c0*/  IMAD.MOV.U32 R10, RZ, RZ, 0x1 ;  /* 0x00000001ff0a7424 */ /* 0x000fe200078e00ff */
[----:B------:R-:W-:Y:S01]  /*78d0*/  LOP3.LUT R9, R18, 0x2, RZ, 0xfc, !PT ;  /* 0x0000000212097812 */ /* 0x000fe200078efcff */
[----:B------:R-:W-:Y:S01]  /*78e0*/  IMAD.MOV.U32 R8, RZ, RZ, RZ ;  /* 0x000000ffff087224 */ /* 0x000fe200078e00ff */
[----:B------:R-:W-:Y:S01]  /*78f0*/  ULDC UR4, c[0x0][0x600] ;  /* 0x0001800000047ab9 */ /* 0x000fe20000000800 */
[----:B------:R-:W-:Y:S01]  /*7900*/  UMOV UR7, 0x1 ;  /* 0x0000000100077882 */ /* 0x000fe20000000000 */
[----:B------:R-:W-:-:S02]  /*7910*/  UIADD3 UR15, UR4, -0x1, URZ ;  /* 0xffffffff040f7890 */ /* 0x000fc4000fffe03f */
[----:B------:R-:W-:Y:S02]  /*7920*/  USHF.L.U32 UR17, UR7, UR5, URZ ;  /* 0x0000000507117299 */ /* 0x000fe4000800063f */
[----:B------:R-:W-:Y:S01]  /*7930*/  ULOP3.LUT UR16, URZ, UR6, URZ, 0x33, !UPT ;  /* 0x000000063f107292 */ /* 0x000fe2000f8e333f */
[----:B------:R-:W-:Y:S01]  /*7940*/  ULDC.64 UR20, c[0x0][0x198] ;  /* 0x0000660000147ab9 */ /* 0x000fe20000000a00 */
[----:B0-----:R-:W-:-:S05]  /*7950*/  VIADD R3, R3, 0x7f ;  /* 0x0000007f03037836 */ /* 0x001fca0000000000 */
[----:B------:R-:W-:-:S04]  /*7960*/  SHF.R.S32.HI R4, RZ, 0x1f, R3 ;  /* 0x0000001fff047819 */ /* 0x000fc80000011403 */
[----:B------:R-:W-:Y:S01]  /*7970*/  LEA.HI R11, R4, R3, RZ, 0x7 ;  /* 0x00000003040b7211 */ /* 0x000fe200078f38ff */
[C---:B-1----:R-:W-:Y:S02]  /*7980*/  IMAD.SHL.U32 R4, R12.reuse, 0x800, RZ ;  /* 0x000008000c047824 */ /* 0x042fe400078e00ff */
[----:B------:R-:W-:Y:S01]  /*7990*/  IMAD.SHL.U32 R12, R12, 0x10, RZ ;  /* 0x000000100c0c7824 */ /* 0x000fe200078e00ff */
[----:B------:R-:W-:Y:S01]  /*79a0*/  SHF.R.S32.HI R11, RZ, 0x7, R11 ;  /* 0x00000007ff0b7819 */ /* 0x000fe2000001140b */
[----:B------:R-:W-:Y:S01]  /*79b0*/  IMAD.MOV.U32 R3, RZ, RZ, 0x1 ;  /* 0x00000001ff037424 */ /* 0x000fe200078e00ff */
[----:B------:R-:W-:Y:S02]  /*79c0*/  LOP3.LUT R4, R4, 0x800, RZ, 0xc0, !PT ;  /* 0x0000080004047812 */ /* 0x000fe400078ec0ff */
[----:B------:R-:W-:Y:S01]  /*79d0*/  LOP3.LUT R12, R12, 0x10, RZ, 0xc0, !PT ;  /* 0x000000100c0c7812 */ /* 0x000fe200078ec0ff */
[----:B------:R-:W-:Y:S01]  /*79e0*/  VIADD R19, R11, 0x1 ;  /* 0x000000010b137836 */ /* 0x000fe20000000000 */
[----:B------:R-:W-:-:S07]  /*79f0*/  LOP3.LUT R13, R4, 0x30100, RZ, 0xfc, !PT ;  /* 0x00030100040d7812 */ /* 0x000fce00078efcff */
.L_x_179:
[----:B------:R-:W-:-:S03]  /*7a00*/  UMOV UR4, 0xffffffff ;  /* 0xffffffff00047882 */ /* 0x000fc60000000000 */
[----:B------:R-:W-:Y:S05]  /*7a10*/  BRA.DIV UR4, `(.L_x_169) ;  /* 0x0000000e04807947 */ /* 0x000fea000b800000 */
[----:B------:R-:W-:-:S13]  /*7a20*/  ELECT P6, URZ, PT ;  /* 0x00000000003f782f */ /* 0x000fda00038c0000 */
.L_x_189:
[----:B------:R-:W0:Y:S01]  /*7a30*/  LDC R4, c[0x0][0x28c] ;  /* 0x0000a300ff047b82 */ /* 0x000e220000000800 */
[----:B------:R-:W-:Y:S01]  /*7a40*/  BSSY B1, `(.L_x_170) ;  /* 0x0000038000017945 */ /* 0x000fe20003800000 */
[----:B0-----:R-:W-:-:S13]  /*7a50*/  ISETP.LT.OR P6, PT, R4, 0x1, !P6 ;  /* 0x000000010400780c */ /* 0x001fda00077c1670 */
[----:B------:R-:W-:Y:S05]  /*7a60*/  @P6 BRA `(.L_x_171) ;  /* 0x0000000000d46947 */ /* 0x000fea0003800000 */
[----:B------:R-:W-:Y:S02]  /*7a70*/  IMAD R21, R21, 0x20, R12 ;  /* 0x0000002015157824 */ /* 0x000fe400078e020c */
[----:B------:R-:W-:Y:S02]  /*7a80*/  IMAD.SHL.U32 R22, R20, 0x200, RZ ;  /* 0x0000020014167824 */ /* 0x000fe400078e00ff */
[----:B------:R-:W-:Y:S02]  /*7a90*/  IMAD.MOV.U32 R24, RZ, RZ, RZ ;  /* 0x000000ffff187224 */ /* 0x000fe400078e00ff */
[----:B------:R-:W-:Y:S02]  /*7aa0*/  IMAD.MOV.U32 R4, RZ, RZ, R19 ;  /* 0x000000ffff047224 */ /* 0x000fe400078e0013 */
[----:B------:R-:W-:Y:S02]  /*7ab0*/  IMAD.MOV.U32 R5, RZ, RZ, R3 ;  /* 0x000000ffff057224 */ /* 0x000fe400078e0003 */
[----:B------:R-:W-:-:S07]  /*7ac0*/  IMAD.MOV.U32 R14, RZ, RZ, R8 ;  /* 0x000000ffff0e7224 */ /* 0x000fce00078e0008 */
.L_x_174:
[----:B------:R-:W0:Y:S01]  /*7ad0*/  S2R R20, SR_CgaCtaId ;  /* 0x0000000000147919 */ /* 0x000e220000008800 */
[----:B------:R-:W-:Y:S02]  /*7ae0*/  MOV R7, 0x400 ;  /* 0x0000040000077802 */ /* 0x000fe40000000f00 */
[----:B------:R-:W-:-:S13]  /*7af0*/  ISETP.NE.AND P1, PT, R0, RZ, PT ;  /* 0x000000ff0000720c */ /* 0x000fda0003f25270 */
[----:B------:R-:W1:Y:S01]  /*7b00*/  @!P1 LDC R15, c[0x0][0x500] ;  /* 0x00014000ff0f9b82 */ /* 0x000e620000000800 */
[----:B0-----:R-:W-:Y:S02]  /*7b10*/  LEA R23, R20, R7, 0x18 ;  /* 0x0000000714177211 */ /* 0x001fe400078ec0ff */
[----:B------:R-:W-:-:S03]  /*7b20*/  SHF.L.U32 R7, R5, 0x1f, RZ ;  /* 0x0000001f05077819 */ /* 0x000fc600000006ff */
[----:B------:R-:W-:-:S04]  /*7b30*/  IMAD R20, R14, 0x8, R23 ;  /* 0x000000080e147824 */ /* 0x000fc800078e0217 */
[----:B------:R-:W0:Y:S02]  /*7b40*/  SYNCS.PHASECHK.TRANS64.TRYWAIT P0, [R20+URZ+0x18], R7 ;  /* 0x00001807140075a7 */ /* 0x000e24000800017f */
[----:B01----:R-:W-:Y:S05]  /*7b50*/  @!P0 BRA `(.L_x_172) ;  /* 0x0000000c00508947 */ /* 0x003fea0003800000 */
.L_x_190:
[----:B0-----:R-:W-:Y:S01]  /*7b60*/  PRMT R7, R9, 0x9910, RZ ;  /* 0x0000991009077816 */ /* 0x001fe200000000ff */
[----:B------:R0:W-:Y:S03]  /*7b70*/  @!P1 SYNCS.ARRIVE.TRANS64 RZ, [R20+URZ], R15 ;  /* 0x0000000f14ff99a7 */ /* 0x0001e6000800003f */
[----:B------:R-:W-:-:S13]  /*7b80*/  ISETP.NE.AND P0, PT, R7, 0x2, PT ;  /* 0x000000020700780c */ /* 0x000fda0003f05270 */
[----:B0-----:R-:W-:Y:S05]  /*7b90*/  @P0 BRA `(.L_x_173) ;  /* 0x0000000000040947 */ /* 0x001fea0003800000 */
[----:B------:R-:W-:Y:S01]  /*7ba0*/  BPT.TRAP 0x1 ;  /* 0x000000040000795c */ /* 0x000fe20000300000 */
.L_x_173:
[----:B------:R-:W-:Y:S01]  /*7bb0*/  R2UR UR13, R23 ;  /* 0x00000000170d72ca */ /* 0x000fe200000e0000 */
[----:B------:R-:W-:Y:S01]  /*7bc0*/  IMAD R23, R14, 0x10000, R23 ;  /* 0x000100000e177824 */ /* 0x000fe200078e0217 */
[----:B------:R-:W-:Y:S01]  /*7bd0*/  R2UR UR9, R20 ;  /* 0x00000000140972ca */ /* 0x000fe200000e0000 */
[----:B------:R-:W-:Y:S01]  /*7be0*/  IMAD R7, R14, 0x1000, R13 ;  /* 0x000010000e077824 */ /* 0x000fe200078e020d */
[----:B------:R-:W-:Y:S01]  /*7bf0*/  UIADD3 UR4, UP0, UR20, 0xf0, URZ ;  /* 0x000000f014047890 */ /* 0x000fe2000ff1e03f */
[----:B------:R-:W-:Y:S01]  /*7c00*/  VIADD R4, R4, 0xffffffff ;  /* 0xffffffff04047836 */ /* 0x000fe20000000000 */
[----:B------:R-:W-:Y:S01]  /*7c10*/  R2UR UR5, R23 ;  /* 0x00000000170572ca */ /* 0x000fe200000e0000 */
[----:B------:R-:W-:Y:S01]  /*7c20*/  UIADD3 UR22, UP1, UR20, 0x1f0, URZ ;  /* 0x000001f014167890 */ /* 0x000fe2000ff3e03f */
[----:B------:R-:W-:Y:S01]  /*7c30*/  R2UR UR8, R7 ;  /* 0x00000000070872ca */ /* 0x000fe200000e0000 */
[----:B------:R-:W-:Y:S01]  /*7c40*/  VIADD R14, R14, 0x1 ;  /* 0x000000010e0e7836 */ /* 0x000fe20000000000 */
[----:B------:R-:W-:Y:S01]  /*7c50*/  R2UR UR11, R22 ;  /* 0x00000000160b72ca */ /* 0x000fe200000e0000 */
[----:B------:R-:W-:Y:S01]  /*7c60*/  UIADD3.X UR23, URZ, UR21, URZ, UP1, !UPT ;  /* 0x000000153f177290 */ /* 0x000fe20008ffe43f */
[----:B------:R-:W-:Y:S01]  /*7c70*/  R2UR UR10, R24 ;  /* 0x00000000180a72ca */ /* 0x000fe200000e0000 */
[----:B------:R-:W-:Y:S01]  /*7c80*/  UMOV UR6, 0x0 ;  /* 0x0000000000067882 */ /* 0x000fe20000000000 */
[----:B------:R-:W-:Y:S01]  /*7c90*/  R2UR UR12, R6 ;  /* 0x00000000060c72ca */ /* 0x000fe200000e0000 */
[----:B------:R-:W-:Y:S01]  /*7ca0*/  UMOV UR7, 0x10000000 ;  /* 0x1000000000077882 */ /* 0x000fe20000000000 */
[----:B------:R-:W-:Y:S01]  /*7cb0*/  R2UR UR18, R21 ;  /* 0x00000000151272ca */ /* 0x000fe200000e0000 */
[----:B------:R-:W-:Y:S01]  /*7cc0*/  UMOV UR19, 0x30000 ;  /* 0x0003000000137882 */ /* 0x000fe20000000000 */
[----:B------:R-:W-:Y:S01]  /*7cd0*/  ISETP.GT.AND P1, PT, R4, 0x1, PT ;  /* 0x000000010400780c */ /* 0x000fe20003f24270 */
[----:B------:R-:W-:Y:S01]  /*7ce0*/  UIADD3 UR14, UR5, 0x100, URZ ;  /* 0x00000100050e7890 */ /* 0x000fe2000fffe03f */
[----:B------:R-:W-:Y:S01]  /*7cf0*/  ISETP.NE.AND P0, PT, R14, 0x3, PT ;  /* 0x000000030e00780c */ /* 0x000fe20003f05270 */
[----:B------:R-:W-:Y:S01]  /*7d00*/  UIADD3.X UR5, URZ, UR21, URZ, UP0, !UPT ;  /* 0x000000153f057290 */ /* 0x000fe200087fe43f */
[----:B------:R-:W-:Y:S01]  /*7d10*/  VIADD R24, R24, 0x80 ;  /* 0x0000008018187836 */ /* 0x000fe20000000000 */
[----:B------:R-:W-:Y:S01]  /*7d20*/  UIADD3 UR13, UR13, UR8, URZ ;  /* 0x000000080d0d7290 */ /* 0x000fe2000fffe03f */
[----:B------:R-:W-:-:S02]  /*7d30*/  SEL R20, RZ, 0x1, P0 ;  /* 0x00000001ff147807 */ /* 0x000fc40000000000 */
[----:B------:R-:W-:Y:S01]  /*7d40*/  UMOV UR8, UR14 ;  /* 0x0000000e00087c82 */ /* 0x000fe20008000000 */
[----:B------:R-:W-:Y:S02]  /*7d50*/  SEL R14, R14, RZ, P0 ;  /* 0x000000ff0e0e7207 */ /* 0x000fe40000000000 */
[----:B------:R-:W-:Y:S01]  /*7d60*/  LOP3.LUT R5, R5, R20, RZ, 0x3c, !PT ;  /* 0x0000001405057212 */ /* 0x000fe200078e3cff */
[----:B------:R0:W-:Y:S02]  /*7d70*/  UTMALDG.3D [UR8], [UR4], desc[UR6] ;  /* 0x00000608040075b4 */ /* 0x0001e40008011000 */
[----:B0-----:R-:W-:Y:S01]  /*7d80*/  UMOV UR11, UR18 ;  /* 0x00000012000b7c82 */ /* 0x001fe20008000000 */
[----:B------:R-:W-:Y:S02]  /*7d90*/  UMOV UR8, UR13 ;  /* 0x0000000d00087c82 */ /* 0x000fe40008000000 */
[----:B------:R0:W-:Y:S02]  /*7da0*/  UTMALDG.3D.MULTICAST [UR8], [UR22], UR19, desc[UR6] ;  /* 0x00000608160073b4 */ /* 0x0001e40008011813 */
[----:B0-----:R-:W-:Y:S05]  /*7db0*/  @P1 BRA `(.L_x_174) ;  /* 0xfffffffc00441947 */ /* 0x001fea000383ffff */
.L_x_171:
[----:B------:R-:W-:Y:S05]  /*7dc0*/  BSYNC B1 ;  /* 0x0000000000017941 */ /* 0x000fea0003800000 */
.L_x_170:
[----:B------:R-:W-:Y:S01]  /*7dd0*/  LOP3.LUT P1, RZ, R10, 0xff, RZ, 0xc0, !PT ;  /* 0x000000ff0aff7812 */ /* 0x000fe2000782c0ff */
[C---:B------:R-:W-:Y:S01]  /*7de0*/  IMAD.IADD R7, R11.reuse, 0x1, R8 ;  /* 0x000000010b077824 */ /* 0x040fe200078e0208 */
[----:B------:R-:W-:Y:S01]  /*7df0*/  ULDC.64 UR4, c[0x0][0x650] ;  /* 0x0001940000047ab9 */ /* 0x000fe20000000a00 */
[----:B------:R-:W-:Y:S01]  /*7e00*/  ISETP.GE.U32.AND P2, PT, R11, 0x3, PT ;  /* 0x000000030b00780c */ /* 0x000fe20003f46070 */
[----:B------:R-:W-:Y:S01]  /*7e10*/  BSSY B1, `(.L_x_175) ;  /* 0x000006c000017945 */ /* 0x000fe20003800000 */
[----:B------:R-:W-:Y:S01]  /*7e20*/  IMAD.MOV.U32 R20, RZ, RZ, -0x1 ;  /* 0xffffffffff147424 */ /* 0x000fe200078e00ff */
[----:B------:R-:W-:Y:S01]  /*7e30*/  ISETP.GT.U32.AND P0, PT, R7, 0x2, PT ;  /* 0x000000020700780c */ /* 0x000fe20003f04070 */
[----:B------:R-:W-:Y:S01]  /*7e40*/  IMAD.MOV.U32 R21, RZ, RZ, -0x1 ;  /* 0xffffffffff157424 */ /* 0x000fe200078e00ff */
[----:B------:R-:W-:Y:S02]  /*7e50*/  PRMT R10, RZ, 0x7610, R10 ;  /* 0x00007610ff0a7816 */ /* 0x000fe4000000000a */
[----:B------:R-:W-:-:S03]  /*7e60*/  ISETP.LT.U32.AND P0, PT, R11, 0x3, P0 ;  /* 0x000000030b00780c */ /* 0x000fc60000701070 */
[----:B------:R-:W0:Y:S01]  /*7e70*/  @P1 S2R R5, SR_CgaCtaId ;  /* 0x0000000000051919 */ /* 0x000e220000008800 */
[----:B------:R-:W-:-:S04]  /*7e80*/  @P1 MOV R4, 0x400 ;  /* 0x0000040000041802 */ /* 0x000fc80000000f00 */
[----:B0-----:R-:W-:Y:S01]  /*7e90*/  @P1 LEA R6, R5, R4, 0x18 ;  /* 0x0000000405061211 */ /* 0x001fe200078ec0ff */
[----:B------:R-:W-:Y:S01]  /*7ea0*/  IMAD.WIDE.U32 R4, R7, -0x55555555, RZ ;  /* 0xaaaaaaab07047825 */ /* 0x000fe200078e00ff */
[----:B------:R-:W-:Y:S02]  /*7eb0*/  SEL R4, RZ, 0x1, !P0 ;  /* 0x00000001ff047807 */ /* 0x000fe40004000000 */
[----:B------:R0:W-:Y:S01]  /*7ec0*/  @P1 SYNCS.ARRIVE.TRANS64.A1T0 RZ, [R6+URZ+0x48], RZ ;  /* 0x000048ff06ff19a7 */ /* 0x0001e2000810003f */
[----:B------:R-:W-:Y:S02]  /*7ed0*/  IADD3 R16, P1, R16, UR36, RZ ;  /* 0x0000002410107c10 */ /* 0x000fe4000ff3e0ff */
[----:B------:R-:W-:Y:S02]  /*7ee0*/  LOP3.LUT R3, R3, R4, RZ, 0x3c, !PT ;  /* 0x0000000403037212 */ /* 0x000fe400078e3cff */
[----:B------:R-:W-:Y:S02]  /*7ef0*/  IADD3.X R17, R17, UR42, RZ, P1, !PT ;  /* 0x0000002a11117c10 */ /* 0x000fe40008ffe4ff */
[----:B------:R-:W-:-:S02]  /*7f00*/  ISETP.GE.U32.AND P0, PT, R16, UR4, PT ;  /* 0x0000000410007c0c */ /* 0x000fc4000bf06070 */
[----:B0-----:R-:W-:Y:S02]  /*7f10*/  SHF.R.U32.HI R6, RZ, 0x1, R5 ;  /* 0x00000001ff067819 */ /* 0x001fe40000011605 */
[----:B------:R-:W-:Y:S02]  /*7f20*/  ISETP.GE.U32.AND.EX P0, PT, R17, UR5, PT, P0 ;  /* 0x0000000511007c0c */ /* 0x000fe4000bf06100 */
[----:B------:R-:W-:Y:S01]  /*7f30*/  @P2 LOP3.LUT R3, R3, 0x1, R6, 0x78, !PT ;  /* 0x0000000103032812 */ /* 0x000fe200078e7806 */
[----:B------:R-:W-:Y:S01]  /*7f40*/  IMAD R8, R6, -0x3, R7 ;  /* 0xfffffffd06087824 */ /* 0x000fe200078e0207 */
[----:B------:R-:W-:Y:S01]  /*7f50*/  PRMT R4, RZ, 0x7610, R4 ;  /* 0x00007610ff047816 */ /* 0x000fe20000000004 */
[----:B------:R-:W-:-:S08]  /*7f60*/  IMAD.MOV.U32 R6, RZ, RZ, -0x1 ;  /* 0xffffffffff067424 */ /* 0x000fd000078e00ff */
[----:B------:R-:W-:Y:S05]  /*7f70*/  @P0 BRA `(.L_x_176) ;  /* 0x0000000400540947 */ /* 0x000fea0003800000 */
[----:B------:R-:W0:Y:S01]  /*7f80*/  S2R R15, SR_CTAID.X ;  /* 0x00000000000f7919 */ /* 0x000e220000002500 */
[----:B------:R-:W-:Y:S01]  /*7f90*/  ULDC.64 UR4, c[0x0][0x628] ;  /* 0x00018a0000047ab9 */ /* 0x000fe20000000a00 */
[----:B------:R-:W-:Y:S01]  /*7fa0*/  ULDC UR7, c[0x0][0x630] ;  /* 0x00018c0000077ab9 */ /* 0x000fe20000000800 */
[----:B------:R-:W-:Y:S01]  /*7fb0*/  ISETP.NE.U32.AND P0, PT, RZ, UR4, PT ;  /* 0x00000004ff007c0c */ /* 0x000fe2000bf05070 */
[----:B------:R-:W1:Y:S01]  /*7fc0*/  S2R R20, SR_CTAID.Y ;  /* 0x0000000000147919 */ /* 0x000e620000002600 */
[----:B------:R-:W-:Y:S01]  /*7fd0*/  ULDC UR8, c[0x0][0x150] ;  /* 0x0000540000087ab9 */ /* 0x000fe20000000800 */
[----:B------:R-:W-:Y:S01]  /*7fe0*/  IMAD.MOV.U32 R4, RZ, RZ, R16 ;  /* 0x000000ffff047224 */ /* 0x000fe200078e0010 */
[----:B------:R-:W-:Y:S01]  /*7ff0*/  ISETP.NE.AND.EX P0, PT, RZ, UR5, PT, P0 ;  /* 0x00000005ff007c0c */ /* 0x000fe2000bf05300 */
[----:B------:R-:W-:Y:S01]  /*8000*/  IMAD.MOV.U32 R5, RZ, RZ, R17 ;  /* 0x000000ffff057224 */ /* 0x000fe200078e0011 */
[----:B0-----:R-:W-:-:S11]  /*8010*/  I2FP.F32.U32 R22, R15 ;  /* 0x0000000f00167245 */ /* 0x001fd60000201000 */
[----:B------:R-:W-:Y:S05]  /*8020*/  @!P0 BRA `(.L_x_177) ;  /* 0x0000000000288947 */ /* 0x000fea0003800000 */
[----:B------:R-:W-:Y:S02]  /*8030*/  ULDC UR6, c[0x0][0x634] ;  /* 0x00018d0000067ab9 */ /* 0x000fe40000000800 */
[----:B------:R-:W-:-:S05]  /*8040*/  IADD3 R5, P0, R16, UR6, RZ ;  /* 0x0000000610057c10 */ /* 0x000fca000ff1e0ff */
[----:B------:R-:W-:-:S04]  /*8050*/  IMAD.X R21, RZ, RZ, R17, P0 ;  /* 0x000000ffff157224 */ /* 0x000fc800000e0611 */
[----:B------:R-:W-:-:S04]  /*8060*/  IMAD.WIDE.U32 R6, R21, UR4, RZ ;  /* 0x0000000415067c25 */ /* 0x000fc8000f8e00ff */
[----:B------:R-:W-:-:S04]  /*8070*/  IMAD.WIDE.U32 R6, P0, R5, UR5, R6 ;  /* 0x0000000505067c25 */ /* 0x000fc8000f800006 */
[----:B------:R-:W-:-:S04]  /*8080*/  IMAD.WIDE.U32 R4, R5, UR4, RZ ;  /* 0x0000000405047c25 */ /* 0x000fc8000f8e00ff */
[----:B------:R-:W-:Y:S01]  /*8090*/  IMAD.MOV.U32 R4, RZ, RZ, R7 ;  /* 0x000000ffff047224 */ /* 0x000fe200078e0007 */
[----:B------:R-:W-:Y:S01]  /*80a0*/  IADD3 RZ, P1, R5, R6, RZ ;  /* 0x0000000605ff7210 */ /* 0x000fe20007f3e0ff */
[----:B------:R-:W-:-:S04]  /*80b0*/  IMAD.X R5, RZ, RZ, RZ, P0 ;  /* 0x000000ffff057224 */ /* 0x000fc800000e06ff */
[----:B------:R-:W-:-:S08]  /*80c0*/  IMAD.WIDE.U32.X R4, R21, UR5, R4, P1 ;  /* 0x0000000515047c25 */ /* 0x000fd000088e0404 */
.L_x_177:
[--C-:B------:R-:W-:Y:S01]  /*80d0*/  SHF.R.U64 R14, R4, UR7, R5.reuse ;  /* 0x00000007040e7c19 */ /* 0x100fe20008001205 */
[----:B------:R-:W-:Y:S01]  /*80e0*/  FMUL R22, R22, UR8 ;  /* 0x0000000816167c20 */ /* 0x000fe20008400000 */
[----:B------:R-:W-:Y:S01]  /*80f0*/  SHF.R.U32.HI R4, RZ, UR7, R5 ;  /* 0x00000007ff047c19 */ /* 0x000fe20008011605 */
[----:B------:R-:W0:Y:S01]  /*8100*/  LDC R6, c[0x0][0x144] ;  /* 0x00005100ff067b82 */ /* 0x000e220000000800 */
[----:B------:R-:W-:Y:S01]  /*8110*/  IADD3 R5, P0, RZ, -R14, RZ ;  /* 0x8000000eff057210 */ /* 0x000fe20007f1e0ff */
[----:B------:R-:W-:Y:S01]  /*8120*/  ULDC UR6, c[0x0][0x154] ;  /* 0x0000550000067ab9 */ /* 0x000fe20000000800 */
[----:B-1----:R-:W-:Y:S01]  /*8130*/  I2FP.F32.U32 R7, R20 ;  /* 0x0000001400077245 */ /* 0x002fe20000201000 */
[----:B------:R-:W1:Y:S01]  /*8140*/  F2I.U32.TRUNC.NTZ R22, R22 ;  /* 0x0000001600167305 */ /* 0x000e62000020f000 */
[----:B------:R-:W-:Y:S01]  /*8150*/  ULDC.64 UR4, c[0x0][0x620] ;  /* 0x0001880000047ab9 */ /* 0x000fe20000000a00 */
[----:B------:R-:W-:Y:S01]  /*8160*/  IMAD.X R4, RZ, RZ, ~R4, P0 ;  /* 0x000000ffff047224 */ /* 0x000fe200000e0e04 */
[----:B------:R-:W-:Y:S01]  /*8170*/  ISETP.NE.AND P2, PT, R2, 0x1, PT ;  /* 0x000000010200780c */ /* 0x000fe20003f45270 */
[----:B------:R-:W-:Y:S01]  /*8180*/  FMUL R23, R7, UR6 ;  /* 0x0000000607177c20 */ /* 0x000fe20008400000 */
[----:B------:R-:W2:Y:S01]  /*8190*/  LDC R25, c[0x0][0x148] ;  /* 0x00005200ff197b82 */ /* 0x000ea20000000800 */
[----:B------:R-:W-:Y:S01]  /*81a0*/  IMAD R4, R4, UR4, RZ ;  /* 0x0000000404047c24 */ /* 0x000fe2000f8e02ff */
[----:B------:R-:W-:-:S02]  /*81b0*/  ULDC.64 UR6, c[0x0][0x640] ;  /* 0x0001900000067ab9 */ /* 0x000fc40000000a00 */
[----:B------:R-:W-:Y:S01]  /*81c0*/  ISETP.NE.U32.AND P0, PT, RZ, UR6, PT ;  /* 0x00000006ff007c0c */ /* 0x000fe2000bf05070 */
[----:B------:R-:W3:Y:S01]  /*81d0*/  F2I.U32.TRUNC.NTZ R23, R23 ;  /* 0x0000001700177305 */ /* 0x000ee2000020f000 */
[C---:B------:R-:W-:Y:S02]  /*81e0*/  IMAD R7, R5.reuse, UR5, R4 ;  /* 0x0000000505077c24 */ /* 0x040fe4000f8e0204 */
[----:B------:R-:W-:Y:S01]  /*81f0*/  IMAD.WIDE.U32 R4, R5, UR4, R16 ;  /* 0x0000000405047c25 */ /* 0x000fe2000f8e0010 */
[----:B------:R-:W-:Y:S01]  /*8200*/  ULDC UR4, c[0x0][0x618] ;  /* 0x0001860000047ab9 */ /* 0x000fe20000000800 */
[----:B------:R-:W-:Y:S02]  /*8210*/  ISETP.NE.AND.EX P0, PT, RZ, UR7, PT, P0 ;  /* 0x00000007ff007c0c */ /* 0x000fe4000bf05300 */
[----:B------:R-:W-:Y:S02]  /*8220*/  IMAD.IADD R5, R5, 0x1, R7 ;  /* 0x0000000105057824 */ /* 0x000fe400078e0207 */
[----:B-1----:R-:W-:-:S03]  /*8230*/  IMAD.MOV R22, RZ, RZ, -R22 ;  /* 0x000000ffff167224 */ /* 0x002fc600078e0a16 */
[----:B------:R-:W-:Y:S01]  /*8240*/  SHF.R.U64 R21, R4, UR4, R5 ;  /* 0x0000000404157c19 */ /* 0x000fe20008001205 */
[----:B0-----:R-:W-:Y:S01]  /*8250*/  IMAD R15, R6, R22, R15 ;  /* 0x00000016060f7224 */ /* 0x001fe200078e020f */
[----:B------:R-:W-:Y:S01]  /*8260*/  SHF.R.U32.HI R4, RZ, UR4, R5 ;  /* 0x00000004ff047c19 */ /* 0x000fe20008011605 */
[----:B------:R-:W-:Y:S01]  /*8270*/  ULDC UR4, c[0x0][0x608] ;  /* 0x0001820000047ab9 */ /* 0x000fe20000000800 */
[----:B---3--:R-:W-:Y:S02]  /*8280*/  IMAD.MOV R6, RZ, RZ, -R23 ;  /* 0x000000ffff067224 */ /* 0x008fe400078e0a17 */
[--C-:B------:R-:W-:Y:S02]  /*8290*/  SHF.R.U64 R22, R21, UR4, R4.reuse ;  /* 0x0000000415167c19 */ /* 0x100fe40008001204 */
[----:B------:R-:W-:Y:S01]  /*82a0*/  SHF.R.U32.HI R5, RZ, UR4, R4 ;  /* 0x00000004ff057c19 */ /* 0x000fe20008011604 */
[----:B------:R-:W-:Y:S01]  /*82b0*/  ULDC UR4, c[0x0][0x658] ;  /* 0x0001960000047ab9 */ /* 0x000fe20000000800 */
[----:B--2---:R-:W-:-:S02]  /*82c0*/  @P2 IMAD R15, R25, R6, R20 ;  /* 0x00000006190f2224 */ /* 0x004fc400078e0214 */
[--C-:B------:R-:W-:Y:S02]  /*82d0*/  SHF.R.U64 R20, R22, UR4, R5.reuse ;  /* 0x0000000416147c19 */ /* 0x100fe40008001205 */
[----:B------:R-:W-:-:S03]  /*82e0*/  SHF.R.U32.HI R23, RZ, UR4, R5 ;  /* 0x00000004ff177c19 */ /* 0x000fc60008011605 */
[----:B------:R-:W-:Y:S02]  /*82f0*/  IMAD.MOV.U32 R6, RZ, RZ, R20 ;  /* 0x000000ffff067224 */ /* 0x000fe400078e0014 */
[----:B------:R-:W-:Y:S01]  /*8300*/  IMAD.MOV.U32 R5, RZ, RZ, R23 ;  /* 0x000000ffff057224 */ /* 0x000fe200078e0017 */
[----:B------:R-:W-:Y:S06]  /*8310*/  @!P0 BRA `(.L_x_178) ;  /* 0x00000000002c8947 */ /* 0x000fec0003800000 */
        /* <DEDUP_REMOVED lines=9> */
[----:B------:R-:W-:-:S04]  /*83b0*/  IMAD.WIDE.U32.X R4, R23, UR7, R4, P1 ;  /* 0x0000000717047c25 */ /* 0x000fc800088e0404 */
[----:B------:R-:W-:-:S07]  /*83c0*/  IMAD.MOV.U32 R6, RZ, RZ, R4 ;  /* 0x000000ffff067224 */ /* 0x000fce00078e0004 */
.L_x_178:
[----:B------:R-:W-:Y:S01]  /*83d0*/  ULDC UR4, c[0x0][0x648] ;  /* 0x0001920000047ab9 */ /* 0x000fe20000000800 */
[----:B------:R-:W-:Y:S01]  /*83e0*/  LOP3.LUT R4, R22, UR16, RZ, 0xc0, !PT ;  /* 0x0000001016047c12 */ /* 0x000fe2000f8ec0ff */
[----:B------:R-:W-:Y:S01]  /*83f0*/  ULDC UR5, c[0x0][0x610] ;  /* 0x0001840000057ab9 */ /* 0x000fe20000000800 */
[----:B------:R-:W-:Y:S01]  /*8400*/  SHF.R.U64 R5, R6, UR4, R5 ;  /* 0x0000000406057c19 */ /* 0x000fe20008001205 */
[----:B------:R-:W-:Y:S01]  /*8410*/  ULDC UR4, c[0x0][0x638] ;  /* 0x00018e0000047ab9 */ /* 0x000fe20000000800 */
[----:B------:R-:W-:Y:S01]  /*8420*/  LOP3.LUT R21, R21, UR15, RZ, 0xc0, !PT ;  /* 0x0000000f15157c12 */ /* 0x000fe2000f8ec0ff */
[----:B------:R-:W-:Y:S02]  /*8430*/  IMAD.MOV.U32 R6, RZ, RZ, R14 ;  /* 0x000000ffff067224 */ /* 0x000fe400078e000e */
[----:B------:R-:W-:Y:S02]  /*8440*/  IMAD.MOV R7, RZ, RZ, -R5 ;  /* 0x000000ffff077224 */ /* 0x000fe400078e0a05 */
[----:B------:R-:W-:-:S02]  /*8450*/  IMAD R4, R5, UR17, R4 ;  /* 0x0000001105047c24 */ /* 0x000fc4000f8e0204 */
[----:B------:R-:W-:Y:S01]  /*8460*/  IMAD R20, R7, UR4, R20 ;  /* 0x0000000407147c24 */ /* 0x000fe2000f8e0214 */
[----:B------:R-:W-:Y:S01]  /*8470*/  ULDC UR4, c[0x0][0x600] ;  /* 0x0001800000047ab9 */ /* 0x000fe20000000800 */
[----:B------:R-:W-:Y:S02]  /*8480*/  IMAD R15, R4, UR5, R15 ;  /* 0x00000005040f7c24 */ /* 0x000fe4000f8e020f */
[----:B------:R-:W-:Y:S02]  /*8490*/  IMAD R20, R20, UR4, R21 ;  /* 0x0000000414147c24 */ /* 0x000fe4000f8e0215 */
[----:B------:R-:W-:-:S03]  /*84a0*/  IMAD.MOV.U32 R4, RZ, RZ, 0x1 ;  /* 0x00000001ff047424 */ /* 0x000fc600078e00ff */
[----:B------:R-:W-:Y:S02]  /*84b0*/  SEL R21, R20, R15, !P2 ;  /* 0x0000000f14157207 */ /* 0x000fe40005000000 */
[----:B------:R-:W-:-:S07]  /*84c0*/  SEL R20, R15, R20, !P2 ;  /* 0x000000140f147207 */ /* 0x000fce0005000000 */
.L_x_176:
[----:B------:R-:W-:Y:S05]  /*84d0*/  BSYNC B1 ;  /* 0x0000000000017941 */ /* 0x000fea0003800000 */
.L_x_175:
[----:B------:R-:W-:-:S13]  /*84e0*/  LOP3.LUT P0, RZ, R4, 0xff, RZ, 0xc0, !PT ;  /* 0x000000ff04ff7812 */ /* 0x000fda000780c0ff */
[----:B------:R-:W-:Y:S05]  /*84f0*/  @P0 BRA `(.L_x_179) ;  /* 0xfffffff400400947 */ /* 0x000fea000383ffff */
[----:B------:R-:W-:Y:S05]  /*8500*/  BSYNC B0 ;  /* 0x0000000000007941 */ /* 0x000fea0003800000 */
.L_x_168:
[----:B------:R-:W-:-:S03]  /*8510*/  UMOV UR4, 0xffffffff ;  /* 0xffffffff00047882 */ /* 0x000fc60000000000 */
[----:B------:R-:W-:Y:S05]  /*8520*/  BRA.DIV UR4, `(.L_x_180) ;  /* 0x0000000204f07947 */ /* 0x000fea000b800000 */
[----:B------:R-:W-:-:S13]  /*8530*/  ELECT P6, URZ, PT ;  /* 0x00000000003f782f */ /* 0x000fda00038c0000 */
.L_x_193:
[----:B------:R-:W-:Y:S04]  /*8540*/  BSSY B0, `(.L_x_181) ;  /* 0x0000022000007945 */ /* 0x000fe80003800000 */
[----:B------:R-:W-:Y:S05]  /*8550*/  @!P6 BRA `(.L_x_182) ;  /* 0x000000000080e947 */ /* 0x000fea0003800000 */
[----:B------:R-:W-:-:S04]  /*8560*/  LOP3.LUT R18, R18, 0x2, RZ, 0xfc, !PT ;  /* 0x0000000212127812 */ /* 0x000fc800078efcff */
[----:B------:R-:W-:-:S13]  /*8570*/  ISETP.NE.AND P0, PT, R18, 0x3, PT ;  /* 0x000000031200780c */ /* 0x000fda0003f05270 */
[----:B------:R-:W-:Y:S05]  /*8580*/  @!P0 BRA `(.L_x_183) ;  /* 0x0000000000048947 */ /* 0x000fea0003800000 */
[----:B------:R-:W-:Y:S01]  /*8590*/  BPT.TRAP 0x1 ;  /* 0x000000040000795c */ /* 0x000fe20000300000 */
.L_x_183:
[----:B------:R-:W0:Y:S01]  /*85a0*/  S2R R5, SR_CgaCtaId ;  /* 0x0000000000057919 */ /* 0x000e220000008800 */
[----:B------:R-:W-:Y:S02]  /*85b0*/  MOV R0, 0x400 ;  /* 0x0000040000007802 */ /* 0x000fe40000000f00 */
[----:B------:R-:W-:Y:S02]  /*85c0*/  SHF.L.U32 R2, R3, 0x1f, RZ ;  /* 0x0000001f03027819 */ /* 0x000fe400000006ff */
[----:B0-----:R-:W-:-:S05]  /*85d0*/  LEA R5, R5, R0, 0x18 ;  /* 0x0000000005057211 */ /* 0x001fca00078ec0ff */
[----:B------:R-:W-:-:S04]  /*85e0*/  VIADD R5, R5, 0x18 ;  /* 0x0000001805057836 */ /* 0x000fc80000000000 */
[C---:B------:R-:W-:Y:S02]  /*85f0*/  IMAD R7, R8.reuse, 0x8, R5 ;  /* 0x0000000808077824 */ /* 0x040fe400078e0205 */
[----:B------:R-:W-:Y:S02]  /*8600*/  VIADD R8, R8, 0x1 ;  /* 0x0000000108087836 */ /* 0x000fe40000000000 */
[----:B------:R-:W0:Y:S03]  /*8610*/  SYNCS.PHASECHK.TRANS64.TRYWAIT P0, [R7+URZ], R2 ;  /* 0x00000002070075a7 */ /* 0x000e26000800017f */
[----:B------:R-:W-:-:S04]  /*8620*/  ISETP.NE.AND P1, PT, R8, 0x3, PT ;  /* 0x000000030800780c */ /* 0x000fc80003f25270 */
[----:B------:R-:W-:Y:S02]  /*8630*/  SEL R0, RZ, 0x1, P1 ;  /* 0x00000001ff007807 */ /* 0x000fe40000800000 */
[----:B------:R-:W-:Y:S02]  /*8640*/  SEL R8, R8, RZ, P1 ;  /* 0x000000ff08087207 */ /* 0x000fe40000800000 */
[----:B------:R-:W-:-:S03]  /*8650*/  LOP3.LUT R9, R3, R0, RZ, 0x3c, !PT ;  /* 0x0000000003097212 */ /* 0x000fc600078e3cff */
[----:B------:R-:W-:Y:S01]  /*8660*/  IMAD R4, R8, 0x8, R5 ;  /* 0x0000000808047824 */ /* 0x000fe200078e0205 */
[----:B------:R-:W-:Y:S01]  /*8670*/  SHF.L.U32 R3, R9, 0x1f, RZ ;  /* 0x0000001f09037819 */ /* 0x000fe200000006ff */
[----:B0-----:R-:W-:Y:S06]  /*8680*/  @!P0 BRA `(.L_x_184) ;  /* 0x0000000000b88947 */ /* 0x001fec0003800000 */
.L_x_194:
[----:B------:R-:W1:Y:S01]  /*8690*/  SYNCS.PHASECHK.TRANS64.TRYWAIT P0, [R4+URZ], R3 ;  /* 0x00000003040075a7 */ /* 0x000e62000800017f */
[----:B------:R-:W-:-:S05]  /*86a0*/  VIADD R0, R8, 0x1 ;  /* 0x0000000108007836 */ /* 0x000fca0000000000 */
[----:B------:R-:W-:-:S04]  /*86b0*/  ISETP.NE.AND P1, PT, R0, 0x3, PT ;  /* 0x000000030000780c */ /* 0x000fc80003f25270 */
[----:B0-----:R-:W-:Y:S02]  /*86c0*/  SEL R2, RZ, 0x1, P1 ;  /* 0x00000001ff027807 */ /* 0x001fe40000800000 */
[----:B------:R-:W-:Y:S02]  /*86d0*/  SEL R0, R0, RZ, P1 ;  /* 0x000000ff00007207 */ /* 0x000fe40000800000 */
[----:B------:R-:W-:Y:S01]  /*86e0*/  LOP3.LUT R2, R9, R2, RZ, 0x3c, !PT ;  /* 0x0000000209027212 */ /* 0x000fe200078e3cff */
[----:B-1----:R-:W-:Y:S06]  /*86f0*/  @!P0 BRA `(.L_x_185) ;  /* 0x0000000000b08947 */ /* 0x002fec0003800000 */
.L_x_195:
[----:B------:R-:W-:Y:S01]  /*8700*/  IMAD R5, R0, 0x8, R5 ;  /* 0x0000000800057824 */ /* 0x000fe200078e0205 */
[----:B------:R-:W-:-:S07]  /*8710*/  SHF.L.U32 R0, R2, 0x1f, RZ ;  /* 0x0000001f02007819 */ /* 0x000fce00000006ff */
.L_x_186:
[----:B-1----:R1:W2:Y:S02]  /*8720*/  SYNCS.PHASECHK.TRANS64.TRYWAIT P0, [R5+URZ], R0 ;  /* 0x00000000050075a7 */ /* 0x0022a4000800017f */
[----:B--2---:R-:W-:Y:S05]  /*8730*/  @!P0 NANOSLEEP.SYNCS 0x989680 ;  /* 0x009896800000895d */ /* 0x004fea0003900000 */
[----:B------:R-:W2:Y:S02]  /*8740*/  @!P0 SYNCS.PHASECHK.TRANS64 P0, [R5+URZ], R0 ;  /* 0x00000000050085a7 */ /* 0x000ea4000800007f */
[----:B--2---:R-:W-:Y:S05]  /*8750*/  @!P0 BRA `(.L_x_186) ;  /* 0xfffffffc00f08947 */ /* 0x004fea000383ffff */
.L_x_182:
[----:B------:R-:W-:Y:S05]  /*8760*/  BSYNC B0 ;  /* 0x0000000000007941 */ /* 0x000fea0003800000 */
.L_x_181:
[----:B------:R-:W-:Y:S05]  /*8770*/  EXIT ;  /* 0x000000000000794d */ /* 0x000fea0003800000 */
.L_x_21:
[----:B-1----:R1:W2:Y:S02]  /*8780*/  SYNCS.PHASECHK.TRANS64.TRYWAIT P1, [R3+URZ], R0 ;  /* 0x00000000030075a7 */ /* 0x0022a4000802017f */
[----:B--2---:R-:W-:Y:S05]  /*8790*/  @!P1 NANOSLEEP.SYNCS 0x989680 ;  /* 0x009896800000995d */ /* 0x004fea0003900000 */
[----:B------:R-:W2:Y:S02]  /*87a0*/  @!P1 SYNCS.PHASECHK.TRANS64 P1, [R3+URZ], R0 ;  /* 0x00000000030095a7 */ /* 0x000ea4000802007f */
[----:B--2---:R-:W-:Y:S05]  /*87b0*/  @!P1 BRA `(.L_x_21) ;  /* 0xfffffffc00f09947 */ /* 0x004fea000383ffff */
[----:B------:R-:W-:Y:S05]  /*87c0*/  BRA `(.L_x_20) ;  /* 0xffffff8c00e07947 */ /* 0x000fea000383ffff */
.L_x_26:
[----:B-1----:R1:W2:Y:S02]  /*87d0*/  SYNCS.PHASECHK.TRANS64.TRYWAIT P1, [R5+URZ], R4 ;  /* 0x00000004050075a7 */ /* 0x0022a4000802017f */
[----:B--2---:R-:W-:Y:S05]  /*87e0*/  @!P1 NANOSLEEP.SYNCS 0x989680 ;  /* 0x009896800000995d */ /* 0x004fea0003900000 */
[----:B------:R-:W2:Y:S02]  /*87f0*/  @!P1 SYNCS.PHASECHK.TRANS64 P1, [R5+URZ], R4 ;  /* 0x00000004050095a7 */ /* 0x000ea4000802007f */
[----:B--2---:R-:W-:Y:S05]  /*8800*/  @!P1 BRA `(.L_x_26) ;  /* 0xfffffffc00f09947 */ /* 0x004fea000383ffff */
[----:B------:R-:W-:Y:S05]  /*8810*/  BRA `(.L_x_25) ;  /* 0xffffff9400e07947 */ /* 0x000fea000383ffff */
.L_x_169:
[----:B------:R-:W-:Y:S01]  /*8820*/  BSSY B1, `(.L_x_187) ;  /* 0x0000006000017945 */ /* 0x000fe20003800000 */
[----:B------:R-:W-:-:S07]  /*8830*/  IMAD.MOV.U32 R15, RZ, RZ, -0x1 ;  /* 0xffffffffff0f7424 */ /* 0x000fce00078e00ff */
[----:B------:R-:W-:Y:S05]  /*8840*/  WARPSYNC.COLLECTIVE R15, `(.L_x_188) ;  /* 0x000000000f0c7348 */ /* 0x000fea0003c00000 */
[----:B------:R-:W-:Y:S02]  /*8850*/  ELECT P6, UR62, PT ;  /* 0x00000000003e782f */ /* 0x000fe400038c0000 */
[----:B------:R-:W-:Y:S01]  /*8860*/  MOV R14, UR62 ;  /* 0x0000003e000e7c02 */ /* 0x000fe20008000f00 */
[----:B------:R-:W-:Y:S10]  /*8870*/  ENDCOLLECTIVE ;  /* 0x000000000000791b */ /* 0x000ff40003800000 */
.L_x_188:
[----:B------:R-:W-:Y:S05]  /*8880*/  BSYNC B1 ;  /* 0x0000000000017941 */ /* 0x000fea0003800000 */
.L_x_187:
[----:B------:R-:W-:Y:S05]  /*8890*/  BRA `(.L_x_189) ;  /* 0xfffffff000647947 */ /* 0x000fea000383ffff */
.L_x_172:
[----:B0-----:R0:W1:Y:S02]  /*88a0*/  SYNCS.PHASECHK.TRANS64.TRYWAIT P0, [R20+URZ+0x18], R7 ;  /* 0x00001807140075a7 */ /* 0x001064000800017f */
[----:B-1----:R-:W-:Y:S05]  /*88b0*/  @!P0 NANOSLEEP.SYNCS 0x989680 ;  /* 0x009896800000895d */ /* 0x002fea0003900000 */
[----:B------:R-:W1:Y:S02]  /*88c0*/  @!P0 SYNCS.PHASECHK.TRANS64 P0, [R20+URZ+0x18], R7 ;  /* 0x00001807140085a7 */ /* 0x000e64000800007f */
[----:B-1----:R-:W-:Y:S05]  /*88d0*/  @!P0 BRA `(.L_x_172) ;  /* 0xfffffffc00f08947 */ /* 0x002fea000383ffff */
[----:B------:R-:W-:Y:S05]  /*88e0*/  BRA `(.L_x_190) ;  /* 0xfffffff0009c7947 */ /* 0x000fea000383ffff */
.L_x_180:
[----:B------:R-:W-:Y:S01]  /*88f0*/  BSSY B0, `(.L_x_191) ;  /* 0x0000006000007945 */ /* 0x000fe20003800000 */
[----:B------:R-:W-:-:S07]  /*8900*/  IMAD.MOV.U32 R15, RZ, RZ, -0x1 ;  /* 0xffffffffff0f7424 */ /* 0x000fce00078e00ff */
[----:B------:R-:W-:Y:S05]  /*8910*/  WARPSYNC.COLLECTIVE R15, `(.L_x_192) ;  /* 0x000000000f0c7348 */ /* 0x000fea0003c00000 */
[----:B------:R-:W-:Y:S02]  /*8920*/  ELECT P6, UR62, PT ;  /* 0x00000000003e782f */ /* 0x000fe400038c0000 */
[----:B------:R-:W-:Y:S01]  /*8930*/  MOV R14, UR62 ;  /* 0x0000003e000e7c02 */ /* 0x000fe20008000f00 */
[----:B------:R-:W-:Y:S10]  /*8940*/  ENDCOLLECTIVE ;  /* 0x000000000000791b */ /* 0x000ff40003800000 */
.L_x_192:
[----:B------:R-:W-:Y:S05]  /*8950*/  BSYNC B0 ;  /* 0x0000000000007941 */ /* 0x000fea0003800000 */
.L_x_191:
[----:B------:R-:W-:Y:S05]  /*8960*/  BRA `(.L_x_193) ;  /* 0xfffffff800f47947 */ /* 0x000fea000383ffff */
.L_x_184:
[----:B0-----:R0:W1:Y:S02]  /*8970*/  SYNCS.PHASECHK.TRANS64.TRYWAIT P0, [R7+URZ], R2 ;  /* 0x00000002070075a7 */ /* 0x001064000800017f */
[----:B-1----:R-:W-:Y:S05]  /*8980*/  @!P0 NANOSLEEP.SYNCS 0x989680 ;  /* 0x009896800000895d */ /* 0x002fea0003900000 */
[----:B------:R-:W1:Y:S02]  /*8990*/  @!P0 SYNCS.PHASECHK.TRANS64 P0, [R7+URZ], R2 ;  /* 0x00000002070085a7 */ /* 0x000e64000800007f */
[----:B-1----:R-:W-:Y:S05]  /*89a0*/  @!P0 BRA `(.L_x_184) ;  /* 0xfffffffc00f08947 */ /* 0x002fea000383ffff */
[----:B------:R-:W-:Y:S05]  /*89b0*/  BRA `(.L_x_194) ;  /* 0xfffffffc00347947 */ /* 0x000fea000383ffff */
.L_x_185:
[----:B0-----:R0:W1:Y:S02]  /*89c0*/  SYNCS.PHASECHK.TRANS64.TRYWAIT P0, [R4+URZ], R3 ;  /* 0x00000003040075a7 */ /* 0x001064000800017f */
[----:B-1----:R-:W-:Y:S05]  /*89d0*/  @!P0 NANOSLEEP.SYNCS 0x989680 ;  /* 0x009896800000895d */ /* 0x002fea0003900000 */
[----:B------:R-:W1:Y:S02]  /*89e0*/  @!P0 SYNCS.PHASECHK.TRANS64 P0, [R4+URZ], R3 ;  /* 0x00000003040085a7 */ /* 0x000e64000800007f */
[----:B-1----:R-:W-:Y:S05]  /*89f0*/  @!P0 BRA `(.L_x_185) ;  /* 0xfffffffc00f08947 */ /* 0x002fea000383ffff */
[----:B------:R-:W-:Y:S05]  /*8a00*/  BRA `(.L_x_195) ;  /* 0xfffffffc003c7947 */ /* 0x000fea000383ffff */
.L_x_196:
[----:B------:R-:W-:-:S00]  /*8a10*/  BRA `(.L_x_196) ;  /* 0xfffffffc00fc7947 */ /* 0x000fc0000383ffff */
[----:B------:R-:W-:-:S00]  /*8a20*/  NOP ;  /* 0x0000000000007918 */ /* 0x000fc00000000000 */
        /* <DEDUP_REMOVED lines=13> */
.L_x_197:


//--------------------- .nv.global.init           --------------------------
	.section	.nv.global.init,"aw",@progbits
.nv.global.init:
	.type		$str$22,@object
	.size		$str$22,($str$23 - $str$22)
$str$22:
        /*0000*/ 	.byte	0x6b, 0x5f, 0x74, 0x69, 0x6c, 0x65, 0x5f, 0x63, 0x6f, 0x75, 0x6e, 0x74, 0x20, 0x3e, 0x3d, 0x20
        /*0010*/ 	.byte	0x31, 0x00
	.type		$str$23,@object
	.size		$str$23,(__unnamed_1 - $str$23)
$str$23:
        /*0012*/ 	.byte	0x2f, 0x74, 0x6d, 0x70, 0x2f, 0x63, 0x75, 0x74, 0x6c, 0x61, 0x73, 0x73, 0x5f, 0x73, 0x77, 0x65
        /*0022*/ 	.byte	0x65, 0x70, 0x5f, 0x73, 0x72, 0x63, 0x2f, 0x69, 0x6e, 0x63, 0x6c, 0x75, 0x64, 0x65, 0x2f, 0x63
        /*0032*/ 	.byte	0x75, 0x74, 0x6c, 0x61, 0x73, 0x73, 0x2f, 0x67, 0x65, 0x6d, 0x6d, 0x2f, 0x63, 0x6f, 0x6c, 0x6c
        /*0042*/ 	.byte	0x65, 0x63, 0x74, 0x69, 0x76, 0x65, 0x2f, 0x73, 0x6d, 0x39, 0x30, 0x5f, 0x6d, 0x6d, 0x61, 0x5f
        /*0052*/ 	.byte	0x74, 0x6d, 0x61, 0x5f, 0x67, 0x6d, 0x6d, 0x61, 0x5f, 0x73, 0x73, 0x5f, 0x77, 0x61, 0x72, 0x70
        /*0062*/ 	.byte	0x73, 0x70, 0x65, 0x63, 0x69, 0x61, 0x6c, 0x69, 0x7a, 0x65, 0x64, 0x2e, 0x68, 0x70, 0x70, 0x00
	.type		__unnamed_1,@object
	.size		__unnamed_1,(.L_0 - __unnamed_1)
__unnamed_1:
        /*0072*/ 	.byte	0x76, 0x6f, 0x69, 0x64, 0x20, 0x63, 0x75, 0x74, 0x6c, 0x61, 0x73, 0x73, 0x3a, 0x3a, 0x67, 0x65
        /* <DEDUP_REMOVED lines=172> */
        /*0b42*/ 	.byte	0x3a, 0x3a, 0x69, 0x64, 0x65, 0x6e, 0x74, 0x69, 0x74, 0x79, 0x5d, 0x00
.L_0:


//--------------------- .nv.shared._ZN7cutlass13device_kernelINS_4gemm6kernel13GemmUniversalIN4cute5tupleIJiiiiEEENS1_10collective13CollectiveMmaINS1_34MainloopSm90TmaGmmaWarpSpecializedILi3ENS5_IJNS4_1CILi2EEENSA_ILi1EEESC_EEENS1_35KernelTmaWarpSpecializedCooperativeEEENS5_IJNSA_ILi512EEENSA_ILi32EEENSA_ILi128EEEEEEaNS5_IJlSC_lEEEaSK_NS4_8TiledMMAINS4_8MMA_AtomIJNS4_4SM904GMMA26MMA_64x32x32_S32S8S8_SS_TNEEEENS4_6LayoutISD_NS5_IJSC_NSA_ILi0EEESS_EEEEENS5_IJNS4_10UnderscoreESV_SV_EEEEENS4_13SM90_TMA_LOADENS4_14ComposedLayoutINS4_7SwizzleILi3ELi4ELi3EEENS4_18smem_ptr_flag_bitsILi8EEENSR_INS5_IJNSA_ILi8EEESI_EEENS5_IJSI_SC_EEEEEEEvNS4_8identityENS4_23SM90_TMA_LOAD_MULTICASTES18_vS19_EENS_8epilogue10collective6detail29Sm90TmaWarpSpecializedAdapterINS1D_15DefaultEpilogueIaSK_SK_NS1C_6thread17LinearCombinationIaLi1EiiLNS1H_9ScaleType4KindE0ELNS_15FloatRoundStyleE2EaEENS1_15EpilogueDefaultEEEEEvvEEEEvNT_6ParamsE --------------------------
	.section	.nv.shared._ZN7cutlass13device_kernelINS_4gemm6kernel13GemmUniversalIN4cute5tupleIJiiiiEEENS1_10collective13CollectiveMmaINS1_34MainloopSm90TmaGmmaWarpSpecializedILi3ENS5_IJNS4_1CILi2EEENSA_ILi1EEESC_EEENS1_35KernelTmaWarpSpecializedCooperativeEEENS5_IJNSA_ILi512EEENSA_ILi32EEENSA_ILi128EEEEEEaNS5_IJlSC_lEEEaSK_NS4_8TiledMMAINS4_8MMA_AtomIJNS4_4SM904GMMA26MMA_64x32x32_S32S8S8_SS_TNEEEENS4_6LayoutISD_NS5_IJSC_NSA_ILi0EEESS_EEEEENS5_IJNS4_10UnderscoreESV_SV_EEEEENS4_13SM90_TMA_LOADENS4_14ComposedLayoutINS4_7SwizzleILi3ELi4ELi3EEENS4_18smem_ptr_flag_bitsILi8EEENSR_INS5_IJNSA_ILi8EEESI_EEENS5_IJSI_SC_EEEEEEEvNS4_8identityENS4_23SM90_TMA_LOAD_MULTICASTES18_vS19_EENS_8epilogue10collective6detail29Sm90TmaWarpSpecializedAdapterINS1D_15DefaultEpilogueIaSK_SK_NS1C_6thread17LinearCombinationIaLi1EiiLNS1H_9ScaleType4KindE0ELNS_15FloatRoundStyleE2EaEENS1_15EpilogueDefaultEEEEEvvEEEEvNT_6ParamsE,"aw",@nobits
	.sectionflags	@""
	.align	16
	.zero		1024


//--------------------- .nv.shared.reserved.0     --------------------------
	.section	.nv.shared.reserved.0,"aw",@nobits
	.weak		__nv_reservedSMEM_offset_0_alias
	.size		__nv_reservedSMEM_offset_0_alias, 0, 0
	.other		__nv_reservedSMEM_offset_0_alias,@"STO_CUDA_RESERVED_SHARED STV_DEFAULT"
__nv_reservedSMEM_offset_0_alias:
	.zero		0


//--------------------- .nv.global                --------------------------
	.section	.nv.global,"aw",@nobits
.nv.global:
	.type		_ZN40_INTERNAL_06e99d88_4_k_cu_6f38aa31_141644cute1_E,@object
	.size		_ZN40_INTERNAL_06e99d88_4_k_cu_6f38aa31_141644cute1_E,(_ZN40_INTERNAL_06e99d88_4_k_cu_6f38aa31_141644cuda3std3__45__cpo6cbeginE - _ZN40_INTERNAL_06e99d88_4_k_cu_6f38aa31_141644cute1_E)
_ZN40_INTERNAL_06e99d88_4_k_cu_6f38aa31_141644cute1_E:
	.zero		1
	.type		_ZN40_INTERNAL_06e99d88_4_k_cu_6f38aa31_141644cuda3std3__45__cpo6cbeginE,@object
	.size		_ZN40_INTERNAL_06e99d88_4_k_cu_6f38aa31_141644cuda3std3__45__cpo6cbeginE,(_ZN40_INTERNAL_06e99d88_4_k_cu_6f38aa31_141644cuda3std3__48in_placeE - _ZN40_INTERNAL_06e99d88_4_k_cu_6f38aa31_141644cuda3std3__45__cpo6cbeginE)
_ZN40_INTERNAL_06e99d88_4_k_cu_6f38aa31_141644cuda3std3__45__cpo6cbeginE:
	.zero		1
	.type		_ZN40_INTERNAL_06e99d88_4_k_cu_6f38aa31_141644cuda3std3__48in_placeE,@object
	.size		_ZN40_INTERNAL_06e99d88_4_k_cu_6f38aa31_141644cuda3std3__48in_placeE,(_ZN40_INTERNAL_06e99d88_4_k_cu_6f38aa31_141644cuda3std6ranges3__45__cpo9iter_moveE - _ZN40_INTERNAL_06e99d88_4_k_cu_6f38aa31_141644cuda3std3__48in_placeE)
_ZN40_INTERNAL_06e99d88_4_k_cu_6f38aa31_141644cuda3std3__48in_placeE:
	.zero		1
	.type		_ZN40_INTERNAL_06e99d88_4_k_cu_6f38aa31_141644cuda3std6ranges3__45__cpo9iter_moveE,@object
	.size		_ZN40_INTERNAL_06e99d88_4_k_cu_6f38aa31_141644cuda3std6ranges3__45__cpo9iter_moveE,(_ZN40_INTERNAL_06e99d88_4_k_cu_6f38aa31_141644cuda3std3__45__cpo5beginE - _ZN40_INTERNAL_06e99d88_4_k_cu_6f38aa31_141644cuda3std6ranges3__45__cpo9iter_moveE)
_ZN40_INTERNAL_06e99d88_4_k_cu_6f38aa31_141644cuda3std6ranges3__45__cpo9iter_moveE:
	.zero		1
	.type		_ZN40_INTERNAL_06e99d88_4_k_cu_6f38aa31_141644cuda3std3__45__cpo5beginE,@object
	.size		_ZN40_INTERNAL_06e99d88_4_k_cu_6f38aa31_141644cuda3std3__45__cpo5beginE,(_ZN40_INTERNAL_06e99d88_4_k_cu_6f38aa31_141644cuda3std3__442_GLOBAL__N__06e99d88_4_k_cu_6f38aa31_141646ignoreE - _ZN40_INTERNAL_06e99d88_4_k_cu_6f38aa31_141644cuda3std3__45__cpo5beginE)
_ZN40_INTERNAL_06e99d88_4_k_cu_6f38aa31_141644cuda3std3__45__cpo5beginE:
	.zero		1
	.type		_ZN40_INTERNAL_06e99d88_4_k_cu_6f38aa31_141644cuda3std3__442_GLOBAL__N__06e99d88_4_k_cu_6f38aa31_141646ignoreE,@object
	.size		_ZN40_INTERNAL_06e99d88_4_k_cu_6f38aa31_141644cuda3std3__442_GLOBAL__N__06e99d88_4_k_cu_6f38aa31_141646ignoreE,(_ZN40_INTERNAL_06e99d88_4_k_cu_6f38aa31_141644cute7productE - _ZN40_INTERNAL_06e99d88_4_k_cu_6f38aa31_141644cuda3std3__442_GLOBAL__N__06e99d88_4_k_cu_6f38aa31_141646ignoreE)
_ZN40_INTERNAL_06e99d88_4_k_cu_6f38aa31_141644cuda3std3__442_GLOBAL__N__06e99d88_4_k_cu_6f38aa31_141646ignoreE:
	.zero		1
	.type		_ZN40_INTERNAL_06e99d88_4_k_cu_6f38aa31_141644cute7productE,@object
	.size		_ZN40_INTERNAL_06e99d88_4_k_cu_6f38aa31_141644cute7productE,(_ZN40_INTERNAL_06e99d88_4_k_cu_6f38aa31_141644cuda3std3__45__cpo3endE - _ZN40_INTERNAL_06e99d88_4_k_cu_6f38aa31_141644cute7productE)
_ZN40_INTERNAL_06e99d88_4_k_cu_6f38aa31_141644cute7productE:
	.zero		1
	.type		_ZN40_INTERNAL_06e99d88_4_k_cu_6f38aa31_141644cuda3std3__45__cpo3endE,@object
	.size		_ZN40_INTERNAL_06e99d88_4_k_cu_6f38aa31_141644cuda3std3__45__cpo3endE,(_ZN40_INTERNAL_06e99d88_4_k_cu_6f38aa31_141644cuda3std3__419piecewise_constructE - _ZN40_INTERNAL_06e99d88_4_k_cu_6f38aa31_141644cuda3std3__45__cpo3endE)
_ZN40_INTERNAL_06e99d88_4_k_cu_6f38aa31_141644cuda3std3__45__cpo3endE:
	.zero		1
	.type		_ZN40_INTERNAL_06e99d88_4_k_cu_6f38aa31_141644cuda3std3__419piecewise_constructE,@object
	.size		_ZN40_INTERNAL_06e99d88_4_k_cu_6f38aa31_141644cuda3std3__419piecewise_constructE,(_ZN40_INTERNAL_06e99d88_4_k_cu_6f38aa31_141644cuda3std3__45__cpo4cendE - _ZN40_INTERNAL_06e99d88_4_k_cu_6f38aa31_141644cuda3std3__419piecewise_constructE)
_ZN40_INTERNAL_06e99d88_4_k_cu_6f38aa31_141644cuda3std3__419piecewise_constructE:
	.zero		1
	.type		_ZN40_INTERNAL_06e99d88_4_k_cu_6f38aa31_141644cuda3std3__45__cpo4cendE,@object
	.size		_ZN40_INTERNAL_06e99d88_4_k_cu_6f38aa31_141644cuda3std3__45__cpo4cendE,(_ZN40_INTERNAL_06e99d88_4_k_cu_6f38aa31_141644cuda3std6ranges3__45__cpo4swapE - _ZN40_INTERNAL_06e99d88_4_k_cu_6f38aa31_141644cuda3std3__45__cpo4cendE)
_ZN40_INTERNAL_06e99d88_4_k_cu_6f38aa31_141644cuda3std3__45__cpo4cendE:
	.zero		1
	.type		_ZN40_INTERNAL_06e99d88_4_k_cu_6f38aa31_141644cuda3std6ranges3__45__cpo4swapE,@object
	.size		_ZN40_INTERNAL_06e99d88_4_k_cu_6f38aa31_141644cuda3std6ranges3__45__cpo4swapE,(.L_8 - _ZN40_INTERNAL_06e99d88_4_k_cu_6f38aa31_141644cuda3std6ranges3__45__cpo4swapE)
_ZN40_INTERNAL_06e99d88_4_k_cu_6f38aa31_141644cuda3std6ranges3__45__cpo4swapE:
	.zero		1
.L_8:


//--------------------- .nv.constant0._ZN7cutlass13device_kernelINS_4gemm6kernel13GemmUniversalIN4cute5tupleIJiiiiEEENS1_10collective13CollectiveMmaINS1_34MainloopSm90TmaGmmaWarpSpecializedILi3ENS5_IJNS4_1CILi2EEENSA_ILi1EEESC_EEENS1_35KernelTmaWarpSpecializedCooperativeEEENS5_IJNSA_ILi512EEENSA_ILi32EEENSA_ILi128EEEEEEaNS5_IJlSC_lEEEaSK_NS4_8TiledMMAINS4_8MMA_AtomIJNS4_4SM904GMMA26MMA_64x32x32_S32S8S8_SS_TNEEEENS4_6LayoutISD_NS5_IJSC_NSA_ILi0EEESS_EEEEENS5_IJNS4_10UnderscoreESV_SV_EEEEENS4_13SM90_TMA_LOADENS4_14ComposedLayoutINS4_7SwizzleILi3ELi4ELi3EEENS4_18smem_ptr_flag_bitsILi8EEENSR_INS5_IJNSA_ILi8EEESI_EEENS5_IJSI_SC_EEEEEEEvNS4_8identityENS4_23SM90_TMA_LOAD_MULTICASTES18_vS19_EENS_8epilogue10collective6detail29Sm90TmaWarpSpecializedAdapterINS1D_15DefaultEpilogueIaSK_SK_NS1C_6thread17LinearCombinationIaLi1EiiLNS1H_9ScaleType4KindE0ELNS_15FloatRoundStyleE2EaEENS1_15EpilogueDefaultEEEEEvvEEEEvNT_6ParamsE --------------------------
	.section	.nv.constant0._ZN7cutlass13device_kernelINS_4gemm6kernel13GemmUniversalIN4cute5tupleIJiiiiEEENS1_10collective13CollectiveMmaINS1_34MainloopSm90TmaGmmaWarpSpecializedILi3ENS5_IJNS4_1CILi2EEENSA_ILi1EEESC_EEENS1_35KernelTmaWarpSpecializedCooperativeEEENS5_IJNSA_ILi512EEENSA_ILi32EEENSA_ILi128EEEEEEaNS5_IJlSC_lEEEaSK_NS4_8TiledMMAINS4_8MMA_AtomIJNS4_4SM904GMMA26MMA_64x32x32_S32S8S8_SS_TNEEEENS4_6LayoutISD_NS5_IJSC_NSA_ILi0EEESS_EEEEENS5_IJNS4_10UnderscoreESV_SV_EEEEENS4_13SM90_TMA_LOADENS4_14ComposedLayoutINS4_7SwizzleILi3ELi4ELi3EEENS4_18smem_ptr_flag_bitsILi8EEENSR_INS5_IJNSA_ILi8EEESI_EEENS5_IJSI_SC_EEEEEEEvNS4_8identityENS4_23SM90_TMA_LOAD_MULTICASTES18_vS19_EENS_8epilogue10collective6detail29Sm90TmaWarpSpecializedAdapterINS1D_15DefaultEpilogueIaSK_SK_NS1C_6thread17LinearCombinationIaLi1EiiLNS1H_9ScaleType4KindE0ELNS_15FloatRoundStyleE2EaEENS1_15EpilogueDefaultEEEEEvvEEEEvNT_6ParamsE,"a",@progbits
	.sectionflags	@""
	.align	4
.nv.constant0._ZN7cutlass13device_kernelINS_4gemm6kernel13GemmUniversalIN4cute5tupleIJiiiiEEENS1_10collective13CollectiveMmaINS1_34MainloopSm90TmaGmmaWarpSpecializedILi3ENS5_IJNS4_1CILi2EEENSA_ILi1EEESC_EEENS1_35KernelTmaWarpSpecializedCooperativeEEENS5_IJNSA_ILi512EEENSA_ILi32EEENSA_ILi128EEEEEEaNS5_IJlSC_lEEEaSK_NS4_8TiledMMAINS4_8MMA_AtomIJNS4_4SM904GMMA26MMA_64x32x32_S32S8S8_SS_TNEEEENS4_6LayoutISD_NS5_IJSC_NSA_ILi0EEESS_EEEEENS5_IJNS4_10UnderscoreESV_SV_EEEEENS4_13SM90_TMA_LOADENS4_14ComposedLayoutINS4_7SwizzleILi3ELi4ELi3EEENS4_18smem_ptr_flag_bitsILi8EEENSR_INS5_IJNSA_ILi8EEESI_EEENS5_IJSI_SC_EEEEEEEvNS4_8identityENS4_23SM90_TMA_LOAD_MULTICASTES18_vS19_EENS_8epilogue10collective6detail29Sm90TmaWarpSpecializedAdapterINS1D_15DefaultEpilogueIaSK_SK_NS1C_6thread17LinearCombinationIaLi1EiiLNS1H_9ScaleType4KindE0ELNS_15FloatRoundStyleE2EaEENS1_15EpilogueDefaultEEEEEvvEEEEvNT_6ParamsE:
	.zero		1664


//--------------------- SYMBOLS --------------------------

	.type		.nv.reservedSmem.offset0,@object
	.size		.nv.reservedSmem.offset0,0x4
	.type		__assertfail,@function
